//
// Generated by NVIDIA NVVM Compiler
//
// Compiler Build ID: CL-36424714
// Cuda compilation tools, release 13.0, V13.0.88
// Based on NVVM 20.0.0
//

.version 9.0
.target sm_100
.address_size 64

	// .globl	_Z31ms_deformable_im2col_persistentI6__halfLi8ELi4ELi32ELi20522EEvPKT_PKlS5_S3_S3_iiiiPS1_Pi
// _ZZ31ms_deformable_im2col_persistentI6__halfLi8ELi4ELi32ELi20522EEvPKT_PKlS5_S3_S3_iiiiPS1_PiE16s_spatial_shapes has been demoted
// _ZZ31ms_deformable_im2col_persistentI6__halfLi8ELi4ELi32ELi20522EEvPKT_PKlS5_S3_S3_iiiiPS1_PiE19s_level_start_index has been demoted
.extern .shared .align 16 .b8 shared_mem[];

.visible .entry _Z31ms_deformable_im2col_persistentI6__halfLi8ELi4ELi32ELi20522EEvPKT_PKlS5_S3_S3_iiiiPS1_Pi(
	.param .u64 .ptr .align 1 _Z31ms_deformable_im2col_persistentI6__halfLi8ELi4ELi32ELi20522EEvPKT_PKlS5_S3_S3_iiiiPS1_Pi_param_0,
	.param .u64 .ptr .align 1 _Z31ms_deformable_im2col_persistentI6__halfLi8ELi4ELi32ELi20522EEvPKT_PKlS5_S3_S3_iiiiPS1_Pi_param_1,
	.param .u64 .ptr .align 1 _Z31ms_deformable_im2col_persistentI6__halfLi8ELi4ELi32ELi20522EEvPKT_PKlS5_S3_S3_iiiiPS1_Pi_param_2,
	.param .u64 .ptr .align 1 _Z31ms_deformable_im2col_persistentI6__halfLi8ELi4ELi32ELi20522EEvPKT_PKlS5_S3_S3_iiiiPS1_Pi_param_3,
	.param .u64 .ptr .align 1 _Z31ms_deformable_im2col_persistentI6__halfLi8ELi4ELi32ELi20522EEvPKT_PKlS5_S3_S3_iiiiPS1_Pi_param_4,
	.param .u32 _Z31ms_deformable_im2col_persistentI6__halfLi8ELi4ELi32ELi20522EEvPKT_PKlS5_S3_S3_iiiiPS1_Pi_param_5,
	.param .u32 _Z31ms_deformable_im2col_persistentI6__halfLi8ELi4ELi32ELi20522EEvPKT_PKlS5_S3_S3_iiiiPS1_Pi_param_6,
	.param .u32 _Z31ms_deformable_im2col_persistentI6__halfLi8ELi4ELi32ELi20522EEvPKT_PKlS5_S3_S3_iiiiPS1_Pi_param_7,
	.param .u32 _Z31ms_deformable_im2col_persistentI6__halfLi8ELi4ELi32ELi20522EEvPKT_PKlS5_S3_S3_iiiiPS1_Pi_param_8,
	.param .u64 .ptr .align 1 _Z31ms_deformable_im2col_persistentI6__halfLi8ELi4ELi32ELi20522EEvPKT_PKlS5_S3_S3_iiiiPS1_Pi_param_9,
	.param .u64 .ptr .align 1 _Z31ms_deformable_im2col_persistentI6__halfLi8ELi4ELi32ELi20522EEvPKT_PKlS5_S3_S3_iiiiPS1_Pi_param_10
)
{
	.reg .pred 	%p<1045>;
	.reg .b16 	%rs<2050>;
	.reg .b32 	%r<871>;
	.reg .b32 	%f<617>;
	.reg .b64 	%rd<205>;
	// demoted variable
	.shared .align 8 .b8 _ZZ31ms_deformable_im2col_persistentI6__halfLi8ELi4ELi32ELi20522EEvPKT_PKlS5_S3_S3_iiiiPS1_PiE16s_spatial_shapes[64];
	// demoted variable
	.shared .align 8 .b8 _ZZ31ms_deformable_im2col_persistentI6__halfLi8ELi4ELi32ELi20522EEvPKT_PKlS5_S3_S3_iiiiPS1_PiE19s_level_start_index[32];
	ld.param.u64 	%rd66, [_Z31ms_deformable_im2col_persistentI6__halfLi8ELi4ELi32ELi20522EEvPKT_PKlS5_S3_S3_iiiiPS1_Pi_param_0];
	ld.param.u64 	%rd61, [_Z31ms_deformable_im2col_persistentI6__halfLi8ELi4ELi32ELi20522EEvPKT_PKlS5_S3_S3_iiiiPS1_Pi_param_1];
	ld.param.u64 	%rd62, [_Z31ms_deformable_im2col_persistentI6__halfLi8ELi4ELi32ELi20522EEvPKT_PKlS5_S3_S3_iiiiPS1_Pi_param_2];
	ld.param.u64 	%rd63, [_Z31ms_deformable_im2col_persistentI6__halfLi8ELi4ELi32ELi20522EEvPKT_PKlS5_S3_S3_iiiiPS1_Pi_param_3];
	ld.param.u32 	%r233, [_Z31ms_deformable_im2col_persistentI6__halfLi8ELi4ELi32ELi20522EEvPKT_PKlS5_S3_S3_iiiiPS1_Pi_param_5];
	ld.param.u32 	%r232, [_Z31ms_deformable_im2col_persistentI6__halfLi8ELi4ELi32ELi20522EEvPKT_PKlS5_S3_S3_iiiiPS1_Pi_param_8];
	ld.param.u64 	%rd65, [_Z31ms_deformable_im2col_persistentI6__halfLi8ELi4ELi32ELi20522EEvPKT_PKlS5_S3_S3_iiiiPS1_Pi_param_9];
	ld.param.u64 	%rd67, [_Z31ms_deformable_im2col_persistentI6__halfLi8ELi4ELi32ELi20522EEvPKT_PKlS5_S3_S3_iiiiPS1_Pi_param_10];
	cvta.to.global.u64 	%rd1, %rd66;
	cvta.to.global.u64 	%rd2, %rd67;
	mov.u32 	%r1, %tid.x;
	mov.u32 	%r2, %ntid.x;
	atom.global.add.u32 	%r857, [%rd2], 1;
	mul.lo.s32 	%r4, %r232, %r233;
	setp.ge.s32 	%p1, %r857, %r4;
	@%p1 bra 	$L__BB0_416;
	cvta.to.global.u64 	%rd68, %rd61;
	cvta.to.global.u64 	%rd69, %rd62;
	mul.wide.u32 	%rd70, %r1, 8;
	add.s64 	%rd3, %rd68, %rd70;
	add.s32 	%r234, %r1, -1;
	mul.wide.u32 	%rd71, %r234, 8;
	add.s64 	%rd4, %rd69, %rd71;
	cvta.to.global.u64 	%rd5, %rd65;
	cvta.to.global.u64 	%rd6, %rd63;
$L__BB0_2:
	ld.param.u32 	%r856, [_Z31ms_deformable_im2col_persistentI6__halfLi8ELi4ELi32ELi20522EEvPKT_PKlS5_S3_S3_iiiiPS1_Pi_param_7];
	setp.gt.u32 	%p2, %r1, 7;
	div.s32 	%r6, %r857, %r232;
	mul.lo.s32 	%r7, %r857, %r856;
	shl.b32 	%r8, %r7, 5;
	@%p2 bra 	$L__BB0_7;
	setp.gt.u32 	%p3, %r1, 3;
	ld.global.u64 	%rd72, [%rd3];
	shl.b32 	%r235, %r1, 3;
	mov.u32 	%r236, _ZZ31ms_deformable_im2col_persistentI6__halfLi8ELi4ELi32ELi20522EEvPKT_PKlS5_S3_S3_iiiiPS1_PiE16s_spatial_shapes;
	add.s32 	%r237, %r236, %r235;
	st.shared.u64 	[%r237], %rd72;
	@%p3 bra 	$L__BB0_7;
	setp.eq.s32 	%p4, %r1, 0;
	mov.b64 	%rd204, 0;
	@%p4 bra 	$L__BB0_6;
	ld.global.u64 	%rd204, [%rd4];
$L__BB0_6:
	mov.u32 	%r239, _ZZ31ms_deformable_im2col_persistentI6__halfLi8ELi4ELi32ELi20522EEvPKT_PKlS5_S3_S3_iiiiPS1_PiE19s_level_start_index;
	add.s32 	%r240, %r239, %r235;
	st.shared.u64 	[%r240], %rd204;
$L__BB0_7:
	ld.param.u32 	%r855, [_Z31ms_deformable_im2col_persistentI6__halfLi8ELi4ELi32ELi20522EEvPKT_PKlS5_S3_S3_iiiiPS1_Pi_param_6];
	bar.sync 	0;
	ld.shared.u32 	%r241, [_ZZ31ms_deformable_im2col_persistentI6__halfLi8ELi4ELi32ELi20522EEvPKT_PKlS5_S3_S3_iiiiPS1_PiE16s_spatial_shapes];
	ld.shared.u32 	%r242, [_ZZ31ms_deformable_im2col_persistentI6__halfLi8ELi4ELi32ELi20522EEvPKT_PKlS5_S3_S3_iiiiPS1_PiE16s_spatial_shapes+8];
	ld.shared.u32 	%r243, [_ZZ31ms_deformable_im2col_persistentI6__halfLi8ELi4ELi32ELi20522EEvPKT_PKlS5_S3_S3_iiiiPS1_PiE19s_level_start_index];
	mul.lo.s32 	%r244, %r241, %r242;
	shl.b32 	%r245, %r244, 5;
	min.s32 	%r9, %r245, 48000;
	shr.s32 	%r10, %r9, 5;
	add.s32 	%r246, %r2, %r9;
	add.s32 	%r247, %r246, -1;
	div.s32 	%r11, %r247, %r2;
	mul.lo.s32 	%r12, %r6, %r855;
	shl.b32 	%r13, %r12, 5;
	shl.b32 	%r14, %r243, 5;
	add.s32 	%r15, %r14, %r13;
	setp.lt.s32 	%p5, %r11, 1;
	@%p5 bra 	$L__BB0_28;
	and.b32  	%r16, %r11, 3;
	setp.lt.u32 	%p6, %r11, 4;
	mov.b32 	%r869, 0;
	@%p6 bra 	$L__BB0_19;
	add.s32 	%r867, %r1, %r2;
	shl.b32 	%r249, %r867, 1;
	mov.u32 	%r250, shared_mem;
	add.s32 	%r866, %r250, %r249;
	shl.b32 	%r251, %r1, 1;
	add.s32 	%r863, %r250, %r251;
	and.b32  	%r869, %r11, 2147483644;
	neg.s32 	%r868, %r869;
	add.s32 	%r252, %r867, %r13;
	add.s32 	%r865, %r252, %r14;
	shl.b32 	%r253, %r2, 1;
	add.s32 	%r864, %r1, %r253;
	add.s32 	%r254, %r864, %r13;
	add.s32 	%r862, %r254, %r14;
	mad.lo.s32 	%r861, %r2, 3, %r1;
	add.s32 	%r255, %r861, %r13;
	add.s32 	%r860, %r255, %r14;
	add.s32 	%r256, %r1, %r13;
	add.s32 	%r859, %r256, %r14;
	mov.u32 	%r858, %r1;
$L__BB0_10:
	.pragma "nounroll";
	mul.wide.s32 	%rd74, %r865, 2;
	add.s64 	%rd9, %rd1, %rd74;
	mul.wide.s32 	%rd75, %r859, 2;
	add.s64 	%rd10, %rd1, %rd75;
	setp.ge.s32 	%p7, %r858, %r9;
	@%p7 bra 	$L__BB0_12;
	ld.global.u16 	%rs666, [%rd10];
	st.shared.u16 	[%r863], %rs666;
$L__BB0_12:
	setp.ge.s32 	%p8, %r867, %r9;
	@%p8 bra 	$L__BB0_14;
	ld.global.u16 	%rs667, [%rd9];
	st.shared.u16 	[%r866], %rs667;
$L__BB0_14:
	shl.b32 	%r39, %r2, 2;
	setp.ge.s32 	%p9, %r864, %r9;
	@%p9 bra 	$L__BB0_16;
	add.s32 	%r257, %r863, %r39;
	mul.wide.s32 	%rd76, %r862, 2;
	add.s64 	%rd77, %rd1, %rd76;
	ld.global.u16 	%rs668, [%rd77];
	st.shared.u16 	[%r257], %rs668;
$L__BB0_16:
	setp.ge.s32 	%p10, %r861, %r9;
	@%p10 bra 	$L__BB0_18;
	mad.lo.s32 	%r258, %r2, 6, %r863;
	mul.wide.s32 	%rd78, %r860, 2;
	add.s64 	%rd79, %rd1, %rd78;
	ld.global.u16 	%rs669, [%rd79];
	st.shared.u16 	[%r258], %rs669;
$L__BB0_18:
	add.s32 	%r868, %r868, 4;
	add.s32 	%r867, %r867, %r39;
	shl.b32 	%r259, %r2, 3;
	add.s32 	%r866, %r866, %r259;
	add.s32 	%r865, %r865, %r39;
	add.s32 	%r864, %r864, %r39;
	add.s32 	%r863, %r863, %r259;
	add.s32 	%r862, %r862, %r39;
	add.s32 	%r861, %r861, %r39;
	add.s32 	%r860, %r860, %r39;
	add.s32 	%r859, %r859, %r39;
	add.s32 	%r858, %r858, %r39;
	setp.ne.s32 	%p11, %r868, 0;
	@%p11 bra 	$L__BB0_10;
$L__BB0_19:
	setp.eq.s32 	%p12, %r16, 0;
	@%p12 bra 	$L__BB0_28;
	mad.lo.s32 	%r52, %r869, %r2, %r1;
	setp.ge.s32 	%p13, %r52, %r9;
	@%p13 bra 	$L__BB0_22;
	shl.b32 	%r260, %r52, 1;
	mov.u32 	%r261, shared_mem;
	add.s32 	%r262, %r261, %r260;
	add.s32 	%r263, %r15, %r52;
	mul.wide.s32 	%rd80, %r263, 2;
	add.s64 	%rd81, %rd1, %rd80;
	ld.global.u16 	%rs670, [%rd81];
	st.shared.u16 	[%r262], %rs670;
$L__BB0_22:
	setp.eq.s32 	%p14, %r16, 1;
	@%p14 bra 	$L__BB0_28;
	add.s32 	%r53, %r52, %r2;
	setp.ge.s32 	%p15, %r53, %r9;
	@%p15 bra 	$L__BB0_25;
	shl.b32 	%r264, %r53, 1;
	mov.u32 	%r265, shared_mem;
	add.s32 	%r266, %r265, %r264;
	add.s32 	%r267, %r15, %r53;
	mul.wide.s32 	%rd82, %r267, 2;
	add.s64 	%rd83, %rd1, %rd82;
	ld.global.u16 	%rs671, [%rd83];
	st.shared.u16 	[%r266], %rs671;
$L__BB0_25:
	setp.eq.s32 	%p16, %r16, 2;
	@%p16 bra 	$L__BB0_28;
	add.s32 	%r54, %r53, %r2;
	setp.ge.s32 	%p17, %r54, %r9;
	@%p17 bra 	$L__BB0_28;
	shl.b32 	%r268, %r54, 1;
	mov.u32 	%r269, shared_mem;
	add.s32 	%r270, %r269, %r268;
	add.s32 	%r271, %r15, %r54;
	mul.wide.s32 	%rd84, %r271, 2;
	add.s64 	%rd85, %rd1, %rd84;
	ld.global.u16 	%rs672, [%rd85];
	st.shared.u16 	[%r270], %rs672;
$L__BB0_28:
	setp.gt.u32 	%p18, %r1, 31;
	bar.sync 	0;
	@%p18 bra 	$L__BB0_415;
	ld.param.u64 	%rd203, [_Z31ms_deformable_im2col_persistentI6__halfLi8ELi4ELi32ELi20522EEvPKT_PKlS5_S3_S3_iiiiPS1_Pi_param_4];
	mov.b32 	%r272, 0;
	// begin inline asm
	cvt.rn.f16.s32 %rs673, %r272;
	// end inline asm
	ld.shared.u32 	%r55, [_ZZ31ms_deformable_im2col_persistentI6__halfLi8ELi4ELi32ELi20522EEvPKT_PKlS5_S3_S3_iiiiPS1_PiE16s_spatial_shapes];
	ld.shared.u32 	%r56, [_ZZ31ms_deformable_im2col_persistentI6__halfLi8ELi4ELi32ELi20522EEvPKT_PKlS5_S3_S3_iiiiPS1_PiE16s_spatial_shapes+8];
	ld.shared.u32 	%r273, [_ZZ31ms_deformable_im2col_persistentI6__halfLi8ELi4ELi32ELi20522EEvPKT_PKlS5_S3_S3_iiiiPS1_PiE19s_level_start_index];
	shl.b32 	%r274, %r7, 6;
	mul.wide.s32 	%rd86, %r274, 2;
	add.s64 	%rd11, %rd6, %rd86;
	cvta.to.global.u64 	%rd87, %rd203;
	mul.wide.s32 	%rd88, %r8, 2;
	add.s64 	%rd12, %rd87, %rd88;
	cvt.rn.f32.s32 	%f1, %r55;
	cvt.rn.f32.s32 	%f2, %r56;
	add.s32 	%r57, %r12, %r273;
	ld.shared.u32 	%r58, [_ZZ31ms_deformable_im2col_persistentI6__halfLi8ELi4ELi32ELi20522EEvPKT_PKlS5_S3_S3_iiiiPS1_PiE16s_spatial_shapes+16];
	ld.shared.u32 	%r59, [_ZZ31ms_deformable_im2col_persistentI6__halfLi8ELi4ELi32ELi20522EEvPKT_PKlS5_S3_S3_iiiiPS1_PiE16s_spatial_shapes+24];
	ld.shared.u32 	%r275, [_ZZ31ms_deformable_im2col_persistentI6__halfLi8ELi4ELi32ELi20522EEvPKT_PKlS5_S3_S3_iiiiPS1_PiE19s_level_start_index+8];
	cvt.rn.f32.s32 	%f3, %r58;
	cvt.rn.f32.s32 	%f4, %r59;
	add.s32 	%r60, %r12, %r275;
	ld.shared.u32 	%r61, [_ZZ31ms_deformable_im2col_persistentI6__halfLi8ELi4ELi32ELi20522EEvPKT_PKlS5_S3_S3_iiiiPS1_PiE16s_spatial_shapes+32];
	ld.shared.u32 	%r62, [_ZZ31ms_deformable_im2col_persistentI6__halfLi8ELi4ELi32ELi20522EEvPKT_PKlS5_S3_S3_iiiiPS1_PiE16s_spatial_shapes+40];
	ld.shared.u32 	%r276, [_ZZ31ms_deformable_im2col_persistentI6__halfLi8ELi4ELi32ELi20522EEvPKT_PKlS5_S3_S3_iiiiPS1_PiE19s_level_start_index+16];
	cvt.rn.f32.s32 	%f5, %r61;
	cvt.rn.f32.s32 	%f6, %r62;
	add.s32 	%r63, %r12, %r276;
	ld.shared.u32 	%r64, [_ZZ31ms_deformable_im2col_persistentI6__halfLi8ELi4ELi32ELi20522EEvPKT_PKlS5_S3_S3_iiiiPS1_PiE16s_spatial_shapes+48];
	ld.shared.u32 	%r65, [_ZZ31ms_deformable_im2col_persistentI6__halfLi8ELi4ELi32ELi20522EEvPKT_PKlS5_S3_S3_iiiiPS1_PiE16s_spatial_shapes+56];
	ld.shared.u32 	%r277, [_ZZ31ms_deformable_im2col_persistentI6__halfLi8ELi4ELi32ELi20522EEvPKT_PKlS5_S3_S3_iiiiPS1_PiE19s_level_start_index+24];
	cvt.rn.f32.s32 	%f7, %r64;
	cvt.rn.f32.s32 	%f8, %r65;
	add.s32 	%r66, %r12, %r277;
	mov.u32 	%r870, %r1;
$L__BB0_30:
	ld.global.u16 	%rs674, [%rd11];
	ld.global.u16 	%rs675, [%rd11+2];
	ld.global.u16 	%rs2, [%rd12];
	ld.global.u16 	%rs3, [%rd11+4];
	ld.global.u16 	%rs4, [%rd11+6];
	ld.global.u16 	%rs5, [%rd12+2];
	ld.global.u16 	%rs6, [%rd11+8];
	ld.global.u16 	%rs7, [%rd11+10];
	ld.global.u16 	%rs8, [%rd12+4];
	ld.global.u16 	%rs9, [%rd11+12];
	ld.global.u16 	%rs10, [%rd11+14];
	ld.global.u16 	%rs11, [%rd12+6];
	ld.global.u16 	%rs12, [%rd11+16];
	ld.global.u16 	%rs13, [%rd11+18];
	ld.global.u16 	%rs14, [%rd12+8];
	ld.global.u16 	%rs15, [%rd11+20];
	ld.global.u16 	%rs16, [%rd11+22];
	ld.global.u16 	%rs17, [%rd12+10];
	ld.global.u16 	%rs18, [%rd11+24];
	ld.global.u16 	%rs19, [%rd11+26];
	ld.global.u16 	%rs20, [%rd12+12];
	ld.global.u16 	%rs21, [%rd11+28];
	ld.global.u16 	%rs22, [%rd11+30];
	ld.global.u16 	%rs23, [%rd12+14];
	// begin inline asm
	{  cvt.f32.f16 %f73, %rs674;}

	// end inline asm
	add.f32 	%f75, %f73, 0f3F800000;
	mul.f32 	%f76, %f75, %f1;
	fma.rn.f32 	%f9, %f76, 0f3F000000, 0fBF000000;
	// begin inline asm
	{  cvt.f32.f16 %f74, %rs675;}

	// end inline asm
	add.f32 	%f77, %f74, 0f3F800000;
	mul.f32 	%f78, %f77, %f2;
	fma.rn.f32 	%f79, %f78, 0f3F000000, 0fBF000000;
	setp.leu.f32 	%p19, %f9, 0fBF800000;
	setp.leu.f32 	%p20, %f79, 0fBF800000;
	or.pred  	%p21, %p19, %p20;
	setp.geu.f32 	%p22, %f9, %f1;
	or.pred  	%p23, %p22, %p21;
	setp.geu.f32 	%p24, %f79, %f2;
	or.pred  	%p25, %p23, %p24;
	mov.u16 	%rs1899, %rs673;
	@%p25 bra 	$L__BB0_48;
	cvt.rmi.f32.f32 	%f84, %f9;
	cvt.rzi.s32.f32 	%r278, %f84;
	cvt.rmi.f32.f32 	%f85, %f79;
	cvt.rzi.s32.f32 	%r279, %f85;
	add.s32 	%r70, %r278, 1;
	add.s32 	%r71, %r279, 1;
	cvt.rn.f32.s32 	%f86, %r278;
	sub.f32 	%f80, %f9, %f86;
	// begin inline asm
	{  cvt.rn.f16.f32 %rs676, %f80;}

	// end inline asm
	cvt.rn.f32.s32 	%f87, %r279;
	sub.f32 	%f81, %f79, %f87;
	// begin inline asm
	{  cvt.rn.f16.f32 %rs677, %f81;}

	// end inline asm
	sub.f32 	%f88, %f86, %f9;
	add.f32 	%f82, %f88, 0f3F800000;
	// begin inline asm
	{  cvt.rn.f16.f32 %rs678, %f82;}

	// end inline asm
	sub.f32 	%f89, %f87, %f79;
	add.f32 	%f83, %f89, 0f3F800000;
	// begin inline asm
	{  cvt.rn.f16.f32 %rs679, %f83;}

	// end inline asm
	or.b32  	%r280, %r278, %r279;
	setp.lt.s32 	%p26, %r280, 0;
	setp.ge.s32 	%p27, %r278, %r55;
	setp.ge.s32 	%p28, %r279, %r56;
	or.pred  	%p29, %p27, %p28;
	or.pred  	%p30, %p29, %p26;
	mov.u16 	%rs1890, %rs673;
	@%p30 bra 	$L__BB0_35;
	mad.lo.s32 	%r72, %r278, %r56, %r279;
	setp.ge.s32 	%p31, %r72, %r10;
	@%p31 bra 	$L__BB0_34;
	shl.b32 	%r284, %r72, 5;
	add.s32 	%r285, %r284, %r870;
	shl.b32 	%r286, %r285, 1;
	mov.u32 	%r287, shared_mem;
	add.s32 	%r288, %r287, %r286;
	ld.shared.u16 	%rs1890, [%r288];
	bra.uni 	$L__BB0_35;
$L__BB0_34:
	add.s32 	%r281, %r57, %r72;
	shl.b32 	%r282, %r281, 5;
	add.s32 	%r283, %r282, %r870;
	mul.wide.s32 	%rd89, %r283, 2;
	add.s64 	%rd90, %rd1, %rd89;
	ld.global.u16 	%rs1890, [%rd90];
$L__BB0_35:
	setp.lt.s32 	%p33, %r278, 0;
	// begin inline asm
	{mul.f16 %rs680,%rs678,%rs679;
}
	// end inline asm
	// begin inline asm
	{fma.rn.f16 %rs683,%rs1890,%rs680,%rs673;
}
	// end inline asm
	setp.lt.s32 	%p34, %r279, -1;
	or.pred  	%p35, %p33, %p34;
	or.pred  	%p36, %p35, %p27;
	setp.ge.s32 	%p37, %r71, %r56;
	or.pred  	%p38, %p36, %p37;
	mov.u16 	%rs1891, %rs673;
	@%p38 bra 	$L__BB0_39;
	mad.lo.s32 	%r73, %r278, %r56, %r71;
	setp.ge.s32 	%p39, %r73, %r10;
	@%p39 bra 	$L__BB0_38;
	shl.b32 	%r292, %r73, 5;
	add.s32 	%r293, %r292, %r870;
	shl.b32 	%r294, %r293, 1;
	mov.u32 	%r295, shared_mem;
	add.s32 	%r296, %r295, %r294;
	ld.shared.u16 	%rs1891, [%r296];
	bra.uni 	$L__BB0_39;
$L__BB0_38:
	add.s32 	%r289, %r57, %r73;
	shl.b32 	%r290, %r289, 5;
	add.s32 	%r291, %r290, %r870;
	mul.wide.s32 	%rd91, %r291, 2;
	add.s64 	%rd92, %rd1, %rd91;
	ld.global.u16 	%rs1891, [%rd92];
$L__BB0_39:
	setp.lt.s32 	%p41, %r279, 0;
	// begin inline asm
	{mul.f16 %rs687,%rs678,%rs677;
}
	// end inline asm
	// begin inline asm
	{fma.rn.f16 %rs690,%rs1891,%rs687,%rs683;
}
	// end inline asm
	setp.lt.s32 	%p42, %r278, -1;
	or.pred  	%p43, %p42, %p41;
	setp.ge.s32 	%p44, %r70, %r55;
	or.pred  	%p45, %p43, %p44;
	or.pred  	%p46, %p45, %p28;
	mov.u16 	%rs1892, %rs673;
	@%p46 bra 	$L__BB0_43;
	mad.lo.s32 	%r74, %r70, %r56, %r279;
	setp.ge.s32 	%p47, %r74, %r10;
	@%p47 bra 	$L__BB0_42;
	shl.b32 	%r300, %r74, 5;
	add.s32 	%r301, %r300, %r870;
	shl.b32 	%r302, %r301, 1;
	mov.u32 	%r303, shared_mem;
	add.s32 	%r304, %r303, %r302;
	ld.shared.u16 	%rs1892, [%r304];
	bra.uni 	$L__BB0_43;
$L__BB0_42:
	add.s32 	%r297, %r57, %r74;
	shl.b32 	%r298, %r297, 5;
	add.s32 	%r299, %r298, %r870;
	mul.wide.s32 	%rd93, %r299, 2;
	add.s64 	%rd94, %rd1, %rd93;
	ld.global.u16 	%rs1892, [%rd94];
$L__BB0_43:
	// begin inline asm
	{mul.f16 %rs694,%rs676,%rs679;
}
	// end inline asm
	// begin inline asm
	{fma.rn.f16 %rs697,%rs1892,%rs694,%rs690;
}
	// end inline asm
	min.s32 	%r305, %r278, %r279;
	setp.lt.s32 	%p50, %r305, -1;
	or.pred  	%p51, %p44, %p37;
	or.pred  	%p52, %p51, %p50;
	mov.u16 	%rs1893, %rs673;
	@%p52 bra 	$L__BB0_47;
	mad.lo.s32 	%r75, %r70, %r56, %r71;
	setp.ge.s32 	%p53, %r75, %r10;
	@%p53 bra 	$L__BB0_46;
	shl.b32 	%r309, %r75, 5;
	add.s32 	%r310, %r309, %r870;
	shl.b32 	%r311, %r310, 1;
	mov.u32 	%r312, shared_mem;
	add.s32 	%r313, %r312, %r311;
	ld.shared.u16 	%rs1893, [%r313];
	bra.uni 	$L__BB0_47;
$L__BB0_46:
	add.s32 	%r306, %r57, %r75;
	shl.b32 	%r307, %r306, 5;
	add.s32 	%r308, %r307, %r870;
	mul.wide.s32 	%rd95, %r308, 2;
	add.s64 	%rd96, %rd1, %rd95;
	ld.global.u16 	%rs1893, [%rd96];
$L__BB0_47:
	// begin inline asm
	{mul.f16 %rs701,%rs676,%rs677;
}
	// end inline asm
	// begin inline asm
	{fma.rn.f16 %rs704,%rs1893,%rs701,%rs697;
}
	// end inline asm
	// begin inline asm
	{fma.rn.f16 %rs1899,%rs2,%rs704,%rs673;
}
	// end inline asm
$L__BB0_48:
	// begin inline asm
	{  cvt.f32.f16 %f90, %rs3;}

	// end inline asm
	add.f32 	%f92, %f90, 0f3F800000;
	mul.f32 	%f93, %f92, %f1;
	fma.rn.f32 	%f11, %f93, 0f3F000000, 0fBF000000;
	// begin inline asm
	{  cvt.f32.f16 %f91, %rs4;}

	// end inline asm
	add.f32 	%f94, %f91, 0f3F800000;
	mul.f32 	%f95, %f94, %f2;
	fma.rn.f32 	%f96, %f95, 0f3F000000, 0fBF000000;
	setp.leu.f32 	%p54, %f11, 0fBF800000;
	setp.leu.f32 	%p55, %f96, 0fBF800000;
	or.pred  	%p56, %p54, %p55;
	setp.geu.f32 	%p57, %f11, %f1;
	or.pred  	%p58, %p57, %p56;
	setp.geu.f32 	%p59, %f96, %f2;
	or.pred  	%p60, %p58, %p59;
	@%p60 bra 	$L__BB0_66;
	cvt.rmi.f32.f32 	%f101, %f11;
	cvt.rzi.s32.f32 	%r314, %f101;
	cvt.rmi.f32.f32 	%f102, %f96;
	cvt.rzi.s32.f32 	%r315, %f102;
	add.s32 	%r78, %r314, 1;
	add.s32 	%r79, %r315, 1;
	cvt.rn.f32.s32 	%f103, %r314;
	sub.f32 	%f97, %f11, %f103;
	// begin inline asm
	{  cvt.rn.f16.f32 %rs714, %f97;}

	// end inline asm
	cvt.rn.f32.s32 	%f104, %r315;
	sub.f32 	%f98, %f96, %f104;
	// begin inline asm
	{  cvt.rn.f16.f32 %rs715, %f98;}

	// end inline asm
	sub.f32 	%f105, %f103, %f11;
	add.f32 	%f99, %f105, 0f3F800000;
	// begin inline asm
	{  cvt.rn.f16.f32 %rs716, %f99;}

	// end inline asm
	sub.f32 	%f106, %f104, %f96;
	add.f32 	%f100, %f106, 0f3F800000;
	// begin inline asm
	{  cvt.rn.f16.f32 %rs717, %f100;}

	// end inline asm
	or.b32  	%r316, %r314, %r315;
	setp.lt.s32 	%p61, %r316, 0;
	setp.ge.s32 	%p62, %r314, %r55;
	setp.ge.s32 	%p63, %r315, %r56;
	or.pred  	%p64, %p62, %p63;
	or.pred  	%p65, %p64, %p61;
	mov.u16 	%rs1895, %rs673;
	@%p65 bra 	$L__BB0_53;
	mad.lo.s32 	%r80, %r314, %r56, %r315;
	setp.lt.s32 	%p66, %r80, %r10;
	@%p66 bra 	$L__BB0_52;
	add.s32 	%r317, %r57, %r80;
	shl.b32 	%r318, %r317, 5;
	add.s32 	%r319, %r318, %r870;
	mul.wide.s32 	%rd97, %r319, 2;
	add.s64 	%rd98, %rd1, %rd97;
	ld.global.u16 	%rs1895, [%rd98];
	bra.uni 	$L__BB0_53;
$L__BB0_52:
	shl.b32 	%r320, %r80, 5;
	add.s32 	%r321, %r320, %r870;
	shl.b32 	%r322, %r321, 1;
	mov.u32 	%r323, shared_mem;
	add.s32 	%r324, %r323, %r322;
	ld.shared.u16 	%rs1895, [%r324];
$L__BB0_53:
	setp.lt.s32 	%p68, %r314, 0;
	// begin inline asm
	{mul.f16 %rs718,%rs716,%rs717;
}
	// end inline asm
	// begin inline asm
	{fma.rn.f16 %rs721,%rs1895,%rs718,%rs673;
}
	// end inline asm
	setp.lt.s32 	%p69, %r315, -1;
	or.pred  	%p70, %p68, %p69;
	or.pred  	%p71, %p70, %p62;
	setp.ge.s32 	%p72, %r79, %r56;
	or.pred  	%p73, %p71, %p72;
	mov.u16 	%rs1896, %rs673;
	@%p73 bra 	$L__BB0_57;
	mad.lo.s32 	%r81, %r314, %r56, %r79;
	setp.lt.s32 	%p74, %r81, %r10;
	@%p74 bra 	$L__BB0_56;
	add.s32 	%r325, %r57, %r81;
	shl.b32 	%r326, %r325, 5;
	add.s32 	%r327, %r326, %r870;
	mul.wide.s32 	%rd99, %r327, 2;
	add.s64 	%rd100, %rd1, %rd99;
	ld.global.u16 	%rs1896, [%rd100];
	bra.uni 	$L__BB0_57;
$L__BB0_56:
	shl.b32 	%r328, %r81, 5;
	add.s32 	%r329, %r328, %r870;
	shl.b32 	%r330, %r329, 1;
	mov.u32 	%r331, shared_mem;
	add.s32 	%r332, %r331, %r330;
	ld.shared.u16 	%rs1896, [%r332];
$L__BB0_57:
	setp.lt.s32 	%p76, %r315, 0;
	// begin inline asm
	{mul.f16 %rs725,%rs716,%rs715;
}
	// end inline asm
	// begin inline asm
	{fma.rn.f16 %rs728,%rs1896,%rs725,%rs721;
}
	// end inline asm
	setp.lt.s32 	%p77, %r314, -1;
	or.pred  	%p78, %p77, %p76;
	setp.ge.s32 	%p79, %r78, %r55;
	or.pred  	%p80, %p78, %p79;
	or.pred  	%p81, %p80, %p63;
	mov.u16 	%rs1897, %rs673;
	@%p81 bra 	$L__BB0_61;
	mad.lo.s32 	%r82, %r78, %r56, %r315;
	setp.lt.s32 	%p82, %r82, %r10;
	@%p82 bra 	$L__BB0_60;
	add.s32 	%r333, %r57, %r82;
	shl.b32 	%r334, %r333, 5;
	add.s32 	%r335, %r334, %r870;
	mul.wide.s32 	%rd101, %r335, 2;
	add.s64 	%rd102, %rd1, %rd101;
	ld.global.u16 	%rs1897, [%rd102];
	bra.uni 	$L__BB0_61;
$L__BB0_60:
	shl.b32 	%r336, %r82, 5;
	add.s32 	%r337, %r336, %r870;
	shl.b32 	%r338, %r337, 1;
	mov.u32 	%r339, shared_mem;
	add.s32 	%r340, %r339, %r338;
	ld.shared.u16 	%rs1897, [%r340];
$L__BB0_61:
	// begin inline asm
	{mul.f16 %rs732,%rs714,%rs717;
}
	// end inline asm
	// begin inline asm
	{fma.rn.f16 %rs735,%rs1897,%rs732,%rs728;
}
	// end inline asm
	min.s32 	%r341, %r314, %r315;
	setp.lt.s32 	%p85, %r341, -1;
	or.pred  	%p86, %p79, %p72;
	or.pred  	%p87, %p86, %p85;
	mov.u16 	%rs1898, %rs673;
	@%p87 bra 	$L__BB0_65;
	mad.lo.s32 	%r83, %r78, %r56, %r79;
	setp.lt.s32 	%p88, %r83, %r10;
	@%p88 bra 	$L__BB0_64;
	add.s32 	%r342, %r57, %r83;
	shl.b32 	%r343, %r342, 5;
	add.s32 	%r344, %r343, %r870;
	mul.wide.s32 	%rd103, %r344, 2;
	add.s64 	%rd104, %rd1, %rd103;
	ld.global.u16 	%rs1898, [%rd104];
	bra.uni 	$L__BB0_65;
$L__BB0_64:
	shl.b32 	%r345, %r83, 5;
	add.s32 	%r346, %r345, %r870;
	shl.b32 	%r347, %r346, 1;
	mov.u32 	%r348, shared_mem;
	add.s32 	%r349, %r348, %r347;
	ld.shared.u16 	%rs1898, [%r349];
$L__BB0_65:
	// begin inline asm
	{mul.f16 %rs739,%rs714,%rs715;
}
	// end inline asm
	// begin inline asm
	{fma.rn.f16 %rs742,%rs1898,%rs739,%rs735;
}
	// end inline asm
	// begin inline asm
	{fma.rn.f16 %rs1899,%rs5,%rs742,%rs1899;
}
	// end inline asm
$L__BB0_66:
	// begin inline asm
	{  cvt.f32.f16 %f107, %rs6;}

	// end inline asm
	add.f32 	%f109, %f107, 0f3F800000;
	mul.f32 	%f110, %f109, %f1;
	fma.rn.f32 	%f13, %f110, 0f3F000000, 0fBF000000;
	// begin inline asm
	{  cvt.f32.f16 %f108, %rs7;}

	// end inline asm
	add.f32 	%f111, %f108, 0f3F800000;
	mul.f32 	%f112, %f111, %f2;
	fma.rn.f32 	%f113, %f112, 0f3F000000, 0fBF000000;
	setp.leu.f32 	%p89, %f13, 0fBF800000;
	setp.leu.f32 	%p90, %f113, 0fBF800000;
	or.pred  	%p91, %p89, %p90;
	setp.geu.f32 	%p92, %f13, %f1;
	or.pred  	%p93, %p92, %p91;
	setp.geu.f32 	%p94, %f113, %f2;
	or.pred  	%p95, %p93, %p94;
	@%p95 bra 	$L__BB0_84;
	cvt.rmi.f32.f32 	%f118, %f13;
	cvt.rzi.s32.f32 	%r350, %f118;
	cvt.rmi.f32.f32 	%f119, %f113;
	cvt.rzi.s32.f32 	%r351, %f119;
	add.s32 	%r86, %r350, 1;
	add.s32 	%r87, %r351, 1;
	cvt.rn.f32.s32 	%f120, %r350;
	sub.f32 	%f114, %f13, %f120;
	// begin inline asm
	{  cvt.rn.f16.f32 %rs752, %f114;}

	// end inline asm
	cvt.rn.f32.s32 	%f121, %r351;
	sub.f32 	%f115, %f113, %f121;
	// begin inline asm
	{  cvt.rn.f16.f32 %rs753, %f115;}

	// end inline asm
	sub.f32 	%f122, %f120, %f13;
	add.f32 	%f116, %f122, 0f3F800000;
	// begin inline asm
	{  cvt.rn.f16.f32 %rs754, %f116;}

	// end inline asm
	sub.f32 	%f123, %f121, %f113;
	add.f32 	%f117, %f123, 0f3F800000;
	// begin inline asm
	{  cvt.rn.f16.f32 %rs755, %f117;}

	// end inline asm
	or.b32  	%r352, %r350, %r351;
	setp.lt.s32 	%p96, %r352, 0;
	setp.ge.s32 	%p97, %r350, %r55;
	setp.ge.s32 	%p98, %r351, %r56;
	or.pred  	%p99, %p97, %p98;
	or.pred  	%p100, %p99, %p96;
	mov.u16 	%rs1900, %rs673;
	@%p100 bra 	$L__BB0_71;
	mad.lo.s32 	%r88, %r350, %r56, %r351;
	setp.lt.s32 	%p101, %r88, %r10;
	@%p101 bra 	$L__BB0_70;
	add.s32 	%r353, %r57, %r88;
	shl.b32 	%r354, %r353, 5;
	add.s32 	%r355, %r354, %r870;
	mul.wide.s32 	%rd105, %r355, 2;
	add.s64 	%rd106, %rd1, %rd105;
	ld.global.u16 	%rs1900, [%rd106];
	bra.uni 	$L__BB0_71;
$L__BB0_70:
	shl.b32 	%r356, %r88, 5;
	add.s32 	%r357, %r356, %r870;
	shl.b32 	%r358, %r357, 1;
	mov.u32 	%r359, shared_mem;
	add.s32 	%r360, %r359, %r358;
	ld.shared.u16 	%rs1900, [%r360];
$L__BB0_71:
	setp.lt.s32 	%p103, %r350, 0;
	// begin inline asm
	{mul.f16 %rs756,%rs754,%rs755;
}
	// end inline asm
	// begin inline asm
	{fma.rn.f16 %rs759,%rs1900,%rs756,%rs673;
}
	// end inline asm
	setp.lt.s32 	%p104, %r351, -1;
	or.pred  	%p105, %p103, %p104;
	or.pred  	%p106, %p105, %p97;
	setp.ge.s32 	%p107, %r87, %r56;
	or.pred  	%p108, %p106, %p107;
	mov.u16 	%rs1901, %rs673;
	@%p108 bra 	$L__BB0_75;
	mad.lo.s32 	%r89, %r350, %r56, %r87;
	setp.lt.s32 	%p109, %r89, %r10;
	@%p109 bra 	$L__BB0_74;
	add.s32 	%r361, %r57, %r89;
	shl.b32 	%r362, %r361, 5;
	add.s32 	%r363, %r362, %r870;
	mul.wide.s32 	%rd107, %r363, 2;
	add.s64 	%rd108, %rd1, %rd107;
	ld.global.u16 	%rs1901, [%rd108];
	bra.uni 	$L__BB0_75;
$L__BB0_74:
	shl.b32 	%r364, %r89, 5;
	add.s32 	%r365, %r364, %r870;
	shl.b32 	%r366, %r365, 1;
	mov.u32 	%r367, shared_mem;
	add.s32 	%r368, %r367, %r366;
	ld.shared.u16 	%rs1901, [%r368];
$L__BB0_75:
	setp.lt.s32 	%p111, %r351, 0;
	// begin inline asm
	{mul.f16 %rs763,%rs754,%rs753;
}
	// end inline asm
	// begin inline asm
	{fma.rn.f16 %rs766,%rs1901,%rs763,%rs759;
}
	// end inline asm
	setp.lt.s32 	%p112, %r350, -1;
	or.pred  	%p113, %p112, %p111;
	setp.ge.s32 	%p114, %r86, %r55;
	or.pred  	%p115, %p113, %p114;
	or.pred  	%p116, %p115, %p98;
	mov.u16 	%rs1902, %rs673;
	@%p116 bra 	$L__BB0_79;
	mad.lo.s32 	%r90, %r86, %r56, %r351;
	setp.lt.s32 	%p117, %r90, %r10;
	@%p117 bra 	$L__BB0_78;
	add.s32 	%r369, %r57, %r90;
	shl.b32 	%r370, %r369, 5;
	add.s32 	%r371, %r370, %r870;
	mul.wide.s32 	%rd109, %r371, 2;
	add.s64 	%rd110, %rd1, %rd109;
	ld.global.u16 	%rs1902, [%rd110];
	bra.uni 	$L__BB0_79;
$L__BB0_78:
	shl.b32 	%r372, %r90, 5;
	add.s32 	%r373, %r372, %r870;
	shl.b32 	%r374, %r373, 1;
	mov.u32 	%r375, shared_mem;
	add.s32 	%r376, %r375, %r374;
	ld.shared.u16 	%rs1902, [%r376];
$L__BB0_79:
	// begin inline asm
	{mul.f16 %rs770,%rs752,%rs755;
}
	// end inline asm
	// begin inline asm
	{fma.rn.f16 %rs773,%rs1902,%rs770,%rs766;
}
	// end inline asm
	min.s32 	%r377, %r350, %r351;
	setp.lt.s32 	%p120, %r377, -1;
	or.pred  	%p121, %p114, %p107;
	or.pred  	%p122, %p121, %p120;
	mov.u16 	%rs1903, %rs673;
	@%p122 bra 	$L__BB0_83;
	mad.lo.s32 	%r91, %r86, %r56, %r87;
	setp.lt.s32 	%p123, %r91, %r10;
	@%p123 bra 	$L__BB0_82;
	add.s32 	%r378, %r57, %r91;
	shl.b32 	%r379, %r378, 5;
	add.s32 	%r380, %r379, %r870;
	mul.wide.s32 	%rd111, %r380, 2;
	add.s64 	%rd112, %rd1, %rd111;
	ld.global.u16 	%rs1903, [%rd112];
	bra.uni 	$L__BB0_83;
$L__BB0_82:
	shl.b32 	%r381, %r91, 5;
	add.s32 	%r382, %r381, %r870;
	shl.b32 	%r383, %r382, 1;
	mov.u32 	%r384, shared_mem;
	add.s32 	%r385, %r384, %r383;
	ld.shared.u16 	%rs1903, [%r385];
$L__BB0_83:
	// begin inline asm
	{mul.f16 %rs777,%rs752,%rs753;
}
	// end inline asm
	// begin inline asm
	{fma.rn.f16 %rs780,%rs1903,%rs777,%rs773;
}
	// end inline asm
	// begin inline asm
	{fma.rn.f16 %rs1899,%rs8,%rs780,%rs1899;
}
	// end inline asm
$L__BB0_84:
	// begin inline asm
	{  cvt.f32.f16 %f124, %rs9;}

	// end inline asm
	add.f32 	%f126, %f124, 0f3F800000;
	mul.f32 	%f127, %f126, %f1;
	fma.rn.f32 	%f15, %f127, 0f3F000000, 0fBF000000;
	// begin inline asm
	{  cvt.f32.f16 %f125, %rs10;}

	// end inline asm
	add.f32 	%f128, %f125, 0f3F800000;
	mul.f32 	%f129, %f128, %f2;
	fma.rn.f32 	%f130, %f129, 0f3F000000, 0fBF000000;
	setp.leu.f32 	%p124, %f15, 0fBF800000;
	setp.leu.f32 	%p125, %f130, 0fBF800000;
	or.pred  	%p126, %p124, %p125;
	setp.geu.f32 	%p127, %f15, %f1;
	or.pred  	%p128, %p127, %p126;
	setp.geu.f32 	%p129, %f130, %f2;
	or.pred  	%p130, %p128, %p129;
	@%p130 bra 	$L__BB0_102;
	cvt.rmi.f32.f32 	%f135, %f15;
	cvt.rzi.s32.f32 	%r386, %f135;
	cvt.rmi.f32.f32 	%f136, %f130;
	cvt.rzi.s32.f32 	%r387, %f136;
	add.s32 	%r94, %r386, 1;
	add.s32 	%r95, %r387, 1;
	cvt.rn.f32.s32 	%f137, %r386;
	sub.f32 	%f131, %f15, %f137;
	// begin inline asm
	{  cvt.rn.f16.f32 %rs790, %f131;}

	// end inline asm
	cvt.rn.f32.s32 	%f138, %r387;
	sub.f32 	%f132, %f130, %f138;
	// begin inline asm
	{  cvt.rn.f16.f32 %rs791, %f132;}

	// end inline asm
	sub.f32 	%f139, %f137, %f15;
	add.f32 	%f133, %f139, 0f3F800000;
	// begin inline asm
	{  cvt.rn.f16.f32 %rs792, %f133;}

	// end inline asm
	sub.f32 	%f140, %f138, %f130;
	add.f32 	%f134, %f140, 0f3F800000;
	// begin inline asm
	{  cvt.rn.f16.f32 %rs793, %f134;}

	// end inline asm
	or.b32  	%r388, %r386, %r387;
	setp.lt.s32 	%p131, %r388, 0;
	setp.ge.s32 	%p132, %r386, %r55;
	setp.ge.s32 	%p133, %r387, %r56;
	or.pred  	%p134, %p132, %p133;
	or.pred  	%p135, %p134, %p131;
	mov.u16 	%rs1905, %rs673;
	@%p135 bra 	$L__BB0_89;
	mad.lo.s32 	%r96, %r386, %r56, %r387;
	setp.lt.s32 	%p136, %r96, %r10;
	@%p136 bra 	$L__BB0_88;
	add.s32 	%r389, %r57, %r96;
	shl.b32 	%r390, %r389, 5;
	add.s32 	%r391, %r390, %r870;
	mul.wide.s32 	%rd113, %r391, 2;
	add.s64 	%rd114, %rd1, %rd113;
	ld.global.u16 	%rs1905, [%rd114];
	bra.uni 	$L__BB0_89;
$L__BB0_88:
	shl.b32 	%r392, %r96, 5;
	add.s32 	%r393, %r392, %r870;
	shl.b32 	%r394, %r393, 1;
	mov.u32 	%r395, shared_mem;
	add.s32 	%r396, %r395, %r394;
	ld.shared.u16 	%rs1905, [%r396];
$L__BB0_89:
	setp.lt.s32 	%p138, %r386, 0;
	// begin inline asm
	{mul.f16 %rs794,%rs792,%rs793;
}
	// end inline asm
	// begin inline asm
	{fma.rn.f16 %rs797,%rs1905,%rs794,%rs673;
}
	// end inline asm
	setp.lt.s32 	%p139, %r387, -1;
	or.pred  	%p140, %p138, %p139;
	or.pred  	%p141, %p140, %p132;
	setp.ge.s32 	%p142, %r95, %r56;
	or.pred  	%p143, %p141, %p142;
	mov.u16 	%rs1906, %rs673;
	@%p143 bra 	$L__BB0_93;
	mad.lo.s32 	%r97, %r386, %r56, %r95;
	setp.lt.s32 	%p144, %r97, %r10;
	@%p144 bra 	$L__BB0_92;
	add.s32 	%r397, %r57, %r97;
	shl.b32 	%r398, %r397, 5;
	add.s32 	%r399, %r398, %r870;
	mul.wide.s32 	%rd115, %r399, 2;
	add.s64 	%rd116, %rd1, %rd115;
	ld.global.u16 	%rs1906, [%rd116];
	bra.uni 	$L__BB0_93;
$L__BB0_92:
	shl.b32 	%r400, %r97, 5;
	add.s32 	%r401, %r400, %r870;
	shl.b32 	%r402, %r401, 1;
	mov.u32 	%r403, shared_mem;
	add.s32 	%r404, %r403, %r402;
	ld.shared.u16 	%rs1906, [%r404];
$L__BB0_93:
	setp.lt.s32 	%p146, %r387, 0;
	// begin inline asm
	{mul.f16 %rs801,%rs792,%rs791;
}
	// end inline asm
	// begin inline asm
	{fma.rn.f16 %rs804,%rs1906,%rs801,%rs797;
}
	// end inline asm
	setp.lt.s32 	%p147, %r386, -1;
	or.pred  	%p148, %p147, %p146;
	setp.ge.s32 	%p149, %r94, %r55;
	or.pred  	%p150, %p148, %p149;
	or.pred  	%p151, %p150, %p133;
	mov.u16 	%rs1907, %rs673;
	@%p151 bra 	$L__BB0_97;
	mad.lo.s32 	%r98, %r94, %r56, %r387;
	setp.lt.s32 	%p152, %r98, %r10;
	@%p152 bra 	$L__BB0_96;
	add.s32 	%r405, %r57, %r98;
	shl.b32 	%r406, %r405, 5;
	add.s32 	%r407, %r406, %r870;
	mul.wide.s32 	%rd117, %r407, 2;
	add.s64 	%rd118, %rd1, %rd117;
	ld.global.u16 	%rs1907, [%rd118];
	bra.uni 	$L__BB0_97;
$L__BB0_96:
	shl.b32 	%r408, %r98, 5;
	add.s32 	%r409, %r408, %r870;
	shl.b32 	%r410, %r409, 1;
	mov.u32 	%r411, shared_mem;
	add.s32 	%r412, %r411, %r410;
	ld.shared.u16 	%rs1907, [%r412];
$L__BB0_97:
	// begin inline asm
	{mul.f16 %rs808,%rs790,%rs793;
}
	// end inline asm
	// begin inline asm
	{fma.rn.f16 %rs811,%rs1907,%rs808,%rs804;
}
	// end inline asm
	min.s32 	%r413, %r386, %r387;
	setp.lt.s32 	%p155, %r413, -1;
	or.pred  	%p156, %p149, %p142;
	or.pred  	%p157, %p156, %p155;
	mov.u16 	%rs1908, %rs673;
	@%p157 bra 	$L__BB0_101;
	mad.lo.s32 	%r99, %r94, %r56, %r95;
	setp.lt.s32 	%p158, %r99, %r10;
	@%p158 bra 	$L__BB0_100;
	add.s32 	%r414, %r57, %r99;
	shl.b32 	%r415, %r414, 5;
	add.s32 	%r416, %r415, %r870;
	mul.wide.s32 	%rd119, %r416, 2;
	add.s64 	%rd120, %rd1, %rd119;
	ld.global.u16 	%rs1908, [%rd120];
	bra.uni 	$L__BB0_101;
$L__BB0_100:
	shl.b32 	%r417, %r99, 5;
	add.s32 	%r418, %r417, %r870;
	shl.b32 	%r419, %r418, 1;
	mov.u32 	%r420, shared_mem;
	add.s32 	%r421, %r420, %r419;
	ld.shared.u16 	%rs1908, [%r421];
$L__BB0_101:
	// begin inline asm
	{mul.f16 %rs815,%rs790,%rs791;
}
	// end inline asm
	// begin inline asm
	{fma.rn.f16 %rs818,%rs1908,%rs815,%rs811;
}
	// end inline asm
	// begin inline asm
	{fma.rn.f16 %rs1899,%rs11,%rs818,%rs1899;
}
	// end inline asm
$L__BB0_102:
	// begin inline asm
	{  cvt.f32.f16 %f141, %rs12;}

	// end inline asm
	add.f32 	%f143, %f141, 0f3F800000;
	mul.f32 	%f144, %f143, %f1;
	fma.rn.f32 	%f17, %f144, 0f3F000000, 0fBF000000;
	// begin inline asm
	{  cvt.f32.f16 %f142, %rs13;}

	// end inline asm
	add.f32 	%f145, %f142, 0f3F800000;
	mul.f32 	%f146, %f145, %f2;
	fma.rn.f32 	%f147, %f146, 0f3F000000, 0fBF000000;
	setp.leu.f32 	%p159, %f17, 0fBF800000;
	setp.leu.f32 	%p160, %f147, 0fBF800000;
	or.pred  	%p161, %p159, %p160;
	setp.geu.f32 	%p162, %f17, %f1;
	or.pred  	%p163, %p162, %p161;
	setp.geu.f32 	%p164, %f147, %f2;
	or.pred  	%p165, %p163, %p164;
	@%p165 bra 	$L__BB0_120;
	cvt.rmi.f32.f32 	%f152, %f17;
	cvt.rzi.s32.f32 	%r422, %f152;
	cvt.rmi.f32.f32 	%f153, %f147;
	cvt.rzi.s32.f32 	%r423, %f153;
	add.s32 	%r102, %r422, 1;
	add.s32 	%r103, %r423, 1;
	cvt.rn.f32.s32 	%f154, %r422;
	sub.f32 	%f148, %f17, %f154;
	// begin inline asm
	{  cvt.rn.f16.f32 %rs828, %f148;}

	// end inline asm
	cvt.rn.f32.s32 	%f155, %r423;
	sub.f32 	%f149, %f147, %f155;
	// begin inline asm
	{  cvt.rn.f16.f32 %rs829, %f149;}

	// end inline asm
	sub.f32 	%f156, %f154, %f17;
	add.f32 	%f150, %f156, 0f3F800000;
	// begin inline asm
	{  cvt.rn.f16.f32 %rs830, %f150;}

	// end inline asm
	sub.f32 	%f157, %f155, %f147;
	add.f32 	%f151, %f157, 0f3F800000;
	// begin inline asm
	{  cvt.rn.f16.f32 %rs831, %f151;}

	// end inline asm
	or.b32  	%r424, %r422, %r423;
	setp.lt.s32 	%p166, %r424, 0;
	setp.ge.s32 	%p167, %r422, %r55;
	setp.ge.s32 	%p168, %r423, %r56;
	or.pred  	%p169, %p167, %p168;
	or.pred  	%p170, %p169, %p166;
	mov.u16 	%rs1910, %rs673;
	@%p170 bra 	$L__BB0_107;
	mad.lo.s32 	%r104, %r422, %r56, %r423;
	setp.lt.s32 	%p171, %r104, %r10;
	@%p171 bra 	$L__BB0_106;
	add.s32 	%r425, %r57, %r104;
	shl.b32 	%r426, %r425, 5;
	add.s32 	%r427, %r426, %r870;
	mul.wide.s32 	%rd121, %r427, 2;
	add.s64 	%rd122, %rd1, %rd121;
	ld.global.u16 	%rs1910, [%rd122];
	bra.uni 	$L__BB0_107;
$L__BB0_106:
	shl.b32 	%r428, %r104, 5;
	add.s32 	%r429, %r428, %r870;
	shl.b32 	%r430, %r429, 1;
	mov.u32 	%r431, shared_mem;
	add.s32 	%r432, %r431, %r430;
	ld.shared.u16 	%rs1910, [%r432];
$L__BB0_107:
	setp.lt.s32 	%p173, %r422, 0;
	// begin inline asm
	{mul.f16 %rs832,%rs830,%rs831;
}
	// end inline asm
	// begin inline asm
	{fma.rn.f16 %rs835,%rs1910,%rs832,%rs673;
}
	// end inline asm
	setp.lt.s32 	%p174, %r423, -1;
	or.pred  	%p175, %p173, %p174;
	or.pred  	%p176, %p175, %p167;
	setp.ge.s32 	%p177, %r103, %r56;
	or.pred  	%p178, %p176, %p177;
	mov.u16 	%rs1911, %rs673;
	@%p178 bra 	$L__BB0_111;
	mad.lo.s32 	%r105, %r422, %r56, %r103;
	setp.lt.s32 	%p179, %r105, %r10;
	@%p179 bra 	$L__BB0_110;
	add.s32 	%r433, %r57, %r105;
	shl.b32 	%r434, %r433, 5;
	add.s32 	%r435, %r434, %r870;
	mul.wide.s32 	%rd123, %r435, 2;
	add.s64 	%rd124, %rd1, %rd123;
	ld.global.u16 	%rs1911, [%rd124];
	bra.uni 	$L__BB0_111;
$L__BB0_110:
	shl.b32 	%r436, %r105, 5;
	add.s32 	%r437, %r436, %r870;
	shl.b32 	%r438, %r437, 1;
	mov.u32 	%r439, shared_mem;
	add.s32 	%r440, %r439, %r438;
	ld.shared.u16 	%rs1911, [%r440];
$L__BB0_111:
	setp.lt.s32 	%p181, %r423, 0;
	// begin inline asm
	{mul.f16 %rs839,%rs830,%rs829;
}
	// end inline asm
	// begin inline asm
	{fma.rn.f16 %rs842,%rs1911,%rs839,%rs835;
}
	// end inline asm
	setp.lt.s32 	%p182, %r422, -1;
	or.pred  	%p183, %p182, %p181;
	setp.ge.s32 	%p184, %r102, %r55;
	or.pred  	%p185, %p183, %p184;
	or.pred  	%p186, %p185, %p168;
	mov.u16 	%rs1912, %rs673;
	@%p186 bra 	$L__BB0_115;
	mad.lo.s32 	%r106, %r102, %r56, %r423;
	setp.lt.s32 	%p187, %r106, %r10;
	@%p187 bra 	$L__BB0_114;
	add.s32 	%r441, %r57, %r106;
	shl.b32 	%r442, %r441, 5;
	add.s32 	%r443, %r442, %r870;
	mul.wide.s32 	%rd125, %r443, 2;
	add.s64 	%rd126, %rd1, %rd125;
	ld.global.u16 	%rs1912, [%rd126];
	bra.uni 	$L__BB0_115;
$L__BB0_114:
	shl.b32 	%r444, %r106, 5;
	add.s32 	%r445, %r444, %r870;
	shl.b32 	%r446, %r445, 1;
	mov.u32 	%r447, shared_mem;
	add.s32 	%r448, %r447, %r446;
	ld.shared.u16 	%rs1912, [%r448];
$L__BB0_115:
	// begin inline asm
	{mul.f16 %rs846,%rs828,%rs831;
}
	// end inline asm
	// begin inline asm
	{fma.rn.f16 %rs849,%rs1912,%rs846,%rs842;
}
	// end inline asm
	min.s32 	%r449, %r422, %r423;
	setp.lt.s32 	%p190, %r449, -1;
	or.pred  	%p191, %p184, %p177;
	or.pred  	%p192, %p191, %p190;
	mov.u16 	%rs1913, %rs673;
	@%p192 bra 	$L__BB0_119;
	mad.lo.s32 	%r107, %r102, %r56, %r103;
	setp.lt.s32 	%p193, %r107, %r10;
	@%p193 bra 	$L__BB0_118;
	add.s32 	%r450, %r57, %r107;
	shl.b32 	%r451, %r450, 5;
	add.s32 	%r452, %r451, %r870;
	mul.wide.s32 	%rd127, %r452, 2;
	add.s64 	%rd128, %rd1, %rd127;
	ld.global.u16 	%rs1913, [%rd128];
	bra.uni 	$L__BB0_119;
$L__BB0_118:
	shl.b32 	%r453, %r107, 5;
	add.s32 	%r454, %r453, %r870;
	shl.b32 	%r455, %r454, 1;
	mov.u32 	%r456, shared_mem;
	add.s32 	%r457, %r456, %r455;
	ld.shared.u16 	%rs1913, [%r457];
$L__BB0_119:
	// begin inline asm
	{mul.f16 %rs853,%rs828,%rs829;
}
	// end inline asm
	// begin inline asm
	{fma.rn.f16 %rs856,%rs1913,%rs853,%rs849;
}
	// end inline asm
	// begin inline asm
	{fma.rn.f16 %rs1899,%rs14,%rs856,%rs1899;
}
	// end inline asm
$L__BB0_120:
	// begin inline asm
	{  cvt.f32.f16 %f158, %rs15;}

	// end inline asm
	add.f32 	%f160, %f158, 0f3F800000;
	mul.f32 	%f161, %f160, %f1;
	fma.rn.f32 	%f19, %f161, 0f3F000000, 0fBF000000;
	// begin inline asm
	{  cvt.f32.f16 %f159, %rs16;}

	// end inline asm
	add.f32 	%f162, %f159, 0f3F800000;
	mul.f32 	%f163, %f162, %f2;
	fma.rn.f32 	%f164, %f163, 0f3F000000, 0fBF000000;
	setp.leu.f32 	%p194, %f19, 0fBF800000;
	setp.leu.f32 	%p195, %f164, 0fBF800000;
	or.pred  	%p196, %p194, %p195;
	setp.geu.f32 	%p197, %f19, %f1;
	or.pred  	%p198, %p197, %p196;
	setp.geu.f32 	%p199, %f164, %f2;
	or.pred  	%p200, %p198, %p199;
	@%p200 bra 	$L__BB0_138;
	cvt.rmi.f32.f32 	%f169, %f19;
	cvt.rzi.s32.f32 	%r458, %f169;
	cvt.rmi.f32.f32 	%f170, %f164;
	cvt.rzi.s32.f32 	%r459, %f170;
	add.s32 	%r110, %r458, 1;
	add.s32 	%r111, %r459, 1;
	cvt.rn.f32.s32 	%f171, %r458;
	sub.f32 	%f165, %f19, %f171;
	// begin inline asm
	{  cvt.rn.f16.f32 %rs866, %f165;}

	// end inline asm
	cvt.rn.f32.s32 	%f172, %r459;
	sub.f32 	%f166, %f164, %f172;
	// begin inline asm
	{  cvt.rn.f16.f32 %rs867, %f166;}

	// end inline asm
	sub.f32 	%f173, %f171, %f19;
	add.f32 	%f167, %f173, 0f3F800000;
	// begin inline asm
	{  cvt.rn.f16.f32 %rs868, %f167;}

	// end inline asm
	sub.f32 	%f174, %f172, %f164;
	add.f32 	%f168, %f174, 0f3F800000;
	// begin inline asm
	{  cvt.rn.f16.f32 %rs869, %f168;}

	// end inline asm
	or.b32  	%r460, %r458, %r459;
	setp.lt.s32 	%p201, %r460, 0;
	setp.ge.s32 	%p202, %r458, %r55;
	setp.ge.s32 	%p203, %r459, %r56;
	or.pred  	%p204, %p202, %p203;
	or.pred  	%p205, %p204, %p201;
	mov.u16 	%rs1915, %rs673;
	@%p205 bra 	$L__BB0_125;
	mad.lo.s32 	%r112, %r458, %r56, %r459;
	setp.lt.s32 	%p206, %r112, %r10;
	@%p206 bra 	$L__BB0_124;
	add.s32 	%r461, %r57, %r112;
	shl.b32 	%r462, %r461, 5;
	add.s32 	%r463, %r462, %r870;
	mul.wide.s32 	%rd129, %r463, 2;
	add.s64 	%rd130, %rd1, %rd129;
	ld.global.u16 	%rs1915, [%rd130];
	bra.uni 	$L__BB0_125;
$L__BB0_124:
	shl.b32 	%r464, %r112, 5;
	add.s32 	%r465, %r464, %r870;
	shl.b32 	%r466, %r465, 1;
	mov.u32 	%r467, shared_mem;
	add.s32 	%r468, %r467, %r466;
	ld.shared.u16 	%rs1915, [%r468];
$L__BB0_125:
	setp.lt.s32 	%p208, %r458, 0;
	// begin inline asm
	{mul.f16 %rs870,%rs868,%rs869;
}
	// end inline asm
	// begin inline asm
	{fma.rn.f16 %rs873,%rs1915,%rs870,%rs673;
}
	// end inline asm
	setp.lt.s32 	%p209, %r459, -1;
	or.pred  	%p210, %p208, %p209;
	or.pred  	%p211, %p210, %p202;
	setp.ge.s32 	%p212, %r111, %r56;
	or.pred  	%p213, %p211, %p212;
	mov.u16 	%rs1916, %rs673;
	@%p213 bra 	$L__BB0_129;
	mad.lo.s32 	%r113, %r458, %r56, %r111;
	setp.lt.s32 	%p214, %r113, %r10;
	@%p214 bra 	$L__BB0_128;
	add.s32 	%r469, %r57, %r113;
	shl.b32 	%r470, %r469, 5;
	add.s32 	%r471, %r470, %r870;
	mul.wide.s32 	%rd131, %r471, 2;
	add.s64 	%rd132, %rd1, %rd131;
	ld.global.u16 	%rs1916, [%rd132];
	bra.uni 	$L__BB0_129;
$L__BB0_128:
	shl.b32 	%r472, %r113, 5;
	add.s32 	%r473, %r472, %r870;
	shl.b32 	%r474, %r473, 1;
	mov.u32 	%r475, shared_mem;
	add.s32 	%r476, %r475, %r474;
	ld.shared.u16 	%rs1916, [%r476];
$L__BB0_129:
	setp.lt.s32 	%p216, %r459, 0;
	// begin inline asm
	{mul.f16 %rs877,%rs868,%rs867;
}
	// end inline asm
	// begin inline asm
	{fma.rn.f16 %rs880,%rs1916,%rs877,%rs873;
}
	// end inline asm
	setp.lt.s32 	%p217, %r458, -1;
	or.pred  	%p218, %p217, %p216;
	setp.ge.s32 	%p219, %r110, %r55;
	or.pred  	%p220, %p218, %p219;
	or.pred  	%p221, %p220, %p203;
	mov.u16 	%rs1917, %rs673;
	@%p221 bra 	$L__BB0_133;
	mad.lo.s32 	%r114, %r110, %r56, %r459;
	setp.lt.s32 	%p222, %r114, %r10;
	@%p222 bra 	$L__BB0_132;
	add.s32 	%r477, %r57, %r114;
	shl.b32 	%r478, %r477, 5;
	add.s32 	%r479, %r478, %r870;
	mul.wide.s32 	%rd133, %r479, 2;
	add.s64 	%rd134, %rd1, %rd133;
	ld.global.u16 	%rs1917, [%rd134];
	bra.uni 	$L__BB0_133;
$L__BB0_132:
	shl.b32 	%r480, %r114, 5;
	add.s32 	%r481, %r480, %r870;
	shl.b32 	%r482, %r481, 1;
	mov.u32 	%r483, shared_mem;
	add.s32 	%r484, %r483, %r482;
	ld.shared.u16 	%rs1917, [%r484];
$L__BB0_133:
	// begin inline asm
	{mul.f16 %rs884,%rs866,%rs869;
}
	// end inline asm
	// begin inline asm
	{fma.rn.f16 %rs887,%rs1917,%rs884,%rs880;
}
	// end inline asm
	min.s32 	%r485, %r458, %r459;
	setp.lt.s32 	%p225, %r485, -1;
	or.pred  	%p226, %p219, %p212;
	or.pred  	%p227, %p226, %p225;
	mov.u16 	%rs1918, %rs673;
	@%p227 bra 	$L__BB0_137;
	mad.lo.s32 	%r115, %r110, %r56, %r111;
	setp.lt.s32 	%p228, %r115, %r10;
	@%p228 bra 	$L__BB0_136;
	add.s32 	%r486, %r57, %r115;
	shl.b32 	%r487, %r486, 5;
	add.s32 	%r488, %r487, %r870;
	mul.wide.s32 	%rd135, %r488, 2;
	add.s64 	%rd136, %rd1, %rd135;
	ld.global.u16 	%rs1918, [%rd136];
	bra.uni 	$L__BB0_137;
$L__BB0_136:
	shl.b32 	%r489, %r115, 5;
	add.s32 	%r490, %r489, %r870;
	shl.b32 	%r491, %r490, 1;
	mov.u32 	%r492, shared_mem;
	add.s32 	%r493, %r492, %r491;
	ld.shared.u16 	%rs1918, [%r493];
$L__BB0_137:
	// begin inline asm
	{mul.f16 %rs891,%rs866,%rs867;
}
	// end inline asm
	// begin inline asm
	{fma.rn.f16 %rs894,%rs1918,%rs891,%rs887;
}
	// end inline asm
	// begin inline asm
	{fma.rn.f16 %rs1899,%rs17,%rs894,%rs1899;
}
	// end inline asm
$L__BB0_138:
	// begin inline asm
	{  cvt.f32.f16 %f175, %rs18;}

	// end inline asm
	add.f32 	%f177, %f175, 0f3F800000;
	mul.f32 	%f178, %f177, %f1;
	fma.rn.f32 	%f21, %f178, 0f3F000000, 0fBF000000;
	// begin inline asm
	{  cvt.f32.f16 %f176, %rs19;}

	// end inline asm
	add.f32 	%f179, %f176, 0f3F800000;
	mul.f32 	%f180, %f179, %f2;
	fma.rn.f32 	%f181, %f180, 0f3F000000, 0fBF000000;
	setp.leu.f32 	%p229, %f21, 0fBF800000;
	setp.leu.f32 	%p230, %f181, 0fBF800000;
	or.pred  	%p231, %p229, %p230;
	setp.geu.f32 	%p232, %f21, %f1;
	or.pred  	%p233, %p232, %p231;
	setp.geu.f32 	%p234, %f181, %f2;
	or.pred  	%p235, %p233, %p234;
	@%p235 bra 	$L__BB0_156;
	cvt.rmi.f32.f32 	%f186, %f21;
	cvt.rzi.s32.f32 	%r494, %f186;
	cvt.rmi.f32.f32 	%f187, %f181;
	cvt.rzi.s32.f32 	%r495, %f187;
	add.s32 	%r118, %r494, 1;
	add.s32 	%r119, %r495, 1;
	cvt.rn.f32.s32 	%f188, %r494;
	sub.f32 	%f182, %f21, %f188;
	// begin inline asm
	{  cvt.rn.f16.f32 %rs904, %f182;}

	// end inline asm
	cvt.rn.f32.s32 	%f189, %r495;
	sub.f32 	%f183, %f181, %f189;
	// begin inline asm
	{  cvt.rn.f16.f32 %rs905, %f183;}

	// end inline asm
	sub.f32 	%f190, %f188, %f21;
	add.f32 	%f184, %f190, 0f3F800000;
	// begin inline asm
	{  cvt.rn.f16.f32 %rs906, %f184;}

	// end inline asm
	sub.f32 	%f191, %f189, %f181;
	add.f32 	%f185, %f191, 0f3F800000;
	// begin inline asm
	{  cvt.rn.f16.f32 %rs907, %f185;}

	// end inline asm
	or.b32  	%r496, %r494, %r495;
	setp.lt.s32 	%p236, %r496, 0;
	setp.ge.s32 	%p237, %r494, %r55;
	setp.ge.s32 	%p238, %r495, %r56;
	or.pred  	%p239, %p237, %p238;
	or.pred  	%p240, %p239, %p236;
	mov.u16 	%rs1920, %rs673;
	@%p240 bra 	$L__BB0_143;
	mad.lo.s32 	%r120, %r494, %r56, %r495;
	setp.lt.s32 	%p241, %r120, %r10;
	@%p241 bra 	$L__BB0_142;
	add.s32 	%r497, %r57, %r120;
	shl.b32 	%r498, %r497, 5;
	add.s32 	%r499, %r498, %r870;
	mul.wide.s32 	%rd137, %r499, 2;
	add.s64 	%rd138, %rd1, %rd137;
	ld.global.u16 	%rs1920, [%rd138];
	bra.uni 	$L__BB0_143;
$L__BB0_142:
	shl.b32 	%r500, %r120, 5;
	add.s32 	%r501, %r500, %r870;
	shl.b32 	%r502, %r501, 1;
	mov.u32 	%r503, shared_mem;
	add.s32 	%r504, %r503, %r502;
	ld.shared.u16 	%rs1920, [%r504];
$L__BB0_143:
	setp.lt.s32 	%p243, %r494, 0;
	// begin inline asm
	{mul.f16 %rs908,%rs906,%rs907;
}
	// end inline asm
	// begin inline asm
	{fma.rn.f16 %rs911,%rs1920,%rs908,%rs673;
}
	// end inline asm
	setp.lt.s32 	%p244, %r495, -1;
	or.pred  	%p245, %p243, %p244;
	or.pred  	%p246, %p245, %p237;
	setp.ge.s32 	%p247, %r119, %r56;
	or.pred  	%p248, %p246, %p247;
	mov.u16 	%rs1921, %rs673;
	@%p248 bra 	$L__BB0_147;
	mad.lo.s32 	%r121, %r494, %r56, %r119;
	setp.lt.s32 	%p249, %r121, %r10;
	@%p249 bra 	$L__BB0_146;
	add.s32 	%r505, %r57, %r121;
	shl.b32 	%r506, %r505, 5;
	add.s32 	%r507, %r506, %r870;
	mul.wide.s32 	%rd139, %r507, 2;
	add.s64 	%rd140, %rd1, %rd139;
	ld.global.u16 	%rs1921, [%rd140];
	bra.uni 	$L__BB0_147;
$L__BB0_146:
	shl.b32 	%r508, %r121, 5;
	add.s32 	%r509, %r508, %r870;
	shl.b32 	%r510, %r509, 1;
	mov.u32 	%r511, shared_mem;
	add.s32 	%r512, %r511, %r510;
	ld.shared.u16 	%rs1921, [%r512];
$L__BB0_147:
	setp.lt.s32 	%p251, %r495, 0;
	// begin inline asm
	{mul.f16 %rs915,%rs906,%rs905;
}
	// end inline asm
	// begin inline asm
	{fma.rn.f16 %rs918,%rs1921,%rs915,%rs911;
}
	// end inline asm
	setp.lt.s32 	%p252, %r494, -1;
	or.pred  	%p253, %p252, %p251;
	setp.ge.s32 	%p254, %r118, %r55;
	or.pred  	%p255, %p253, %p254;
	or.pred  	%p256, %p255, %p238;
	mov.u16 	%rs1922, %rs673;
	@%p256 bra 	$L__BB0_151;
	mad.lo.s32 	%r122, %r118, %r56, %r495;
	setp.lt.s32 	%p257, %r122, %r10;
	@%p257 bra 	$L__BB0_150;
	add.s32 	%r513, %r57, %r122;
	shl.b32 	%r514, %r513, 5;
	add.s32 	%r515, %r514, %r870;
	mul.wide.s32 	%rd141, %r515, 2;
	add.s64 	%rd142, %rd1, %rd141;
	ld.global.u16 	%rs1922, [%rd142];
	bra.uni 	$L__BB0_151;
$L__BB0_150:
	shl.b32 	%r516, %r122, 5;
	add.s32 	%r517, %r516, %r870;
	shl.b32 	%r518, %r517, 1;
	mov.u32 	%r519, shared_mem;
	add.s32 	%r520, %r519, %r518;
	ld.shared.u16 	%rs1922, [%r520];
$L__BB0_151:
	// begin inline asm
	{mul.f16 %rs922,%rs904,%rs907;
}
	// end inline asm
	// begin inline asm
	{fma.rn.f16 %rs925,%rs1922,%rs922,%rs918;
}
	// end inline asm
	min.s32 	%r521, %r494, %r495;
	setp.lt.s32 	%p260, %r521, -1;
	or.pred  	%p261, %p254, %p247;
	or.pred  	%p262, %p261, %p260;
	mov.u16 	%rs1923, %rs673;
	@%p262 bra 	$L__BB0_155;
	mad.lo.s32 	%r123, %r118, %r56, %r119;
	setp.lt.s32 	%p263, %r123, %r10;
	@%p263 bra 	$L__BB0_154;
	add.s32 	%r522, %r57, %r123;
	shl.b32 	%r523, %r522, 5;
	add.s32 	%r524, %r523, %r870;
	mul.wide.s32 	%rd143, %r524, 2;
	add.s64 	%rd144, %rd1, %rd143;
	ld.global.u16 	%rs1923, [%rd144];
	bra.uni 	$L__BB0_155;
$L__BB0_154:
	shl.b32 	%r525, %r123, 5;
	add.s32 	%r526, %r525, %r870;
	shl.b32 	%r527, %r526, 1;
	mov.u32 	%r528, shared_mem;
	add.s32 	%r529, %r528, %r527;
	ld.shared.u16 	%rs1923, [%r529];
$L__BB0_155:
	// begin inline asm
	{mul.f16 %rs929,%rs904,%rs905;
}
	// end inline asm
	// begin inline asm
	{fma.rn.f16 %rs932,%rs1923,%rs929,%rs925;
}
	// end inline asm
	// begin inline asm
	{fma.rn.f16 %rs1899,%rs20,%rs932,%rs1899;
}
	// end inline asm
$L__BB0_156:
	// begin inline asm
	{  cvt.f32.f16 %f192, %rs21;}

	// end inline asm
	add.f32 	%f194, %f192, 0f3F800000;
	mul.f32 	%f195, %f194, %f1;
	fma.rn.f32 	%f23, %f195, 0f3F000000, 0fBF000000;
	// begin inline asm
	{  cvt.f32.f16 %f193, %rs22;}

	// end inline asm
	add.f32 	%f196, %f193, 0f3F800000;
	mul.f32 	%f197, %f196, %f2;
	fma.rn.f32 	%f198, %f197, 0f3F000000, 0fBF000000;
	setp.leu.f32 	%p264, %f23, 0fBF800000;
	setp.leu.f32 	%p265, %f198, 0fBF800000;
	or.pred  	%p266, %p264, %p265;
	setp.geu.f32 	%p267, %f23, %f1;
	or.pred  	%p268, %p267, %p266;
	setp.geu.f32 	%p269, %f198, %f2;
	or.pred  	%p270, %p268, %p269;
	@%p270 bra 	$L__BB0_174;
	cvt.rmi.f32.f32 	%f203, %f23;
	cvt.rzi.s32.f32 	%r530, %f203;
	cvt.rmi.f32.f32 	%f204, %f198;
	cvt.rzi.s32.f32 	%r531, %f204;
	add.s32 	%r126, %r530, 1;
	add.s32 	%r127, %r531, 1;
	cvt.rn.f32.s32 	%f205, %r530;
	sub.f32 	%f199, %f23, %f205;
	// begin inline asm
	{  cvt.rn.f16.f32 %rs942, %f199;}

	// end inline asm
	cvt.rn.f32.s32 	%f206, %r531;
	sub.f32 	%f200, %f198, %f206;
	// begin inline asm
	{  cvt.rn.f16.f32 %rs943, %f200;}

	// end inline asm
	sub.f32 	%f207, %f205, %f23;
	add.f32 	%f201, %f207, 0f3F800000;
	// begin inline asm
	{  cvt.rn.f16.f32 %rs944, %f201;}

	// end inline asm
	sub.f32 	%f208, %f206, %f198;
	add.f32 	%f202, %f208, 0f3F800000;
	// begin inline asm
	{  cvt.rn.f16.f32 %rs945, %f202;}

	// end inline asm
	or.b32  	%r532, %r530, %r531;
	setp.lt.s32 	%p271, %r532, 0;
	setp.ge.s32 	%p272, %r530, %r55;
	setp.ge.s32 	%p273, %r531, %r56;
	or.pred  	%p274, %p272, %p273;
	or.pred  	%p275, %p274, %p271;
	mov.u16 	%rs1925, %rs673;
	@%p275 bra 	$L__BB0_161;
	mad.lo.s32 	%r128, %r530, %r56, %r531;
	setp.lt.s32 	%p276, %r128, %r10;
	@%p276 bra 	$L__BB0_160;
	add.s32 	%r533, %r57, %r128;
	shl.b32 	%r534, %r533, 5;
	add.s32 	%r535, %r534, %r870;
	mul.wide.s32 	%rd145, %r535, 2;
	add.s64 	%rd146, %rd1, %rd145;
	ld.global.u16 	%rs1925, [%rd146];
	bra.uni 	$L__BB0_161;
$L__BB0_160:
	shl.b32 	%r536, %r128, 5;
	add.s32 	%r537, %r536, %r870;
	shl.b32 	%r538, %r537, 1;
	mov.u32 	%r539, shared_mem;
	add.s32 	%r540, %r539, %r538;
	ld.shared.u16 	%rs1925, [%r540];
$L__BB0_161:
	setp.lt.s32 	%p278, %r530, 0;
	// begin inline asm
	{mul.f16 %rs946,%rs944,%rs945;
}
	// end inline asm
	// begin inline asm
	{fma.rn.f16 %rs949,%rs1925,%rs946,%rs673;
}
	// end inline asm
	setp.lt.s32 	%p279, %r531, -1;
	or.pred  	%p280, %p278, %p279;
	or.pred  	%p281, %p280, %p272;
	setp.ge.s32 	%p282, %r127, %r56;
	or.pred  	%p283, %p281, %p282;
	mov.u16 	%rs1926, %rs673;
	@%p283 bra 	$L__BB0_165;
	mad.lo.s32 	%r129, %r530, %r56, %r127;
	setp.lt.s32 	%p284, %r129, %r10;
	@%p284 bra 	$L__BB0_164;
	add.s32 	%r541, %r57, %r129;
	shl.b32 	%r542, %r541, 5;
	add.s32 	%r543, %r542, %r870;
	mul.wide.s32 	%rd147, %r543, 2;
	add.s64 	%rd148, %rd1, %rd147;
	ld.global.u16 	%rs1926, [%rd148];
	bra.uni 	$L__BB0_165;
$L__BB0_164:
	shl.b32 	%r544, %r129, 5;
	add.s32 	%r545, %r544, %r870;
	shl.b32 	%r546, %r545, 1;
	mov.u32 	%r547, shared_mem;
	add.s32 	%r548, %r547, %r546;
	ld.shared.u16 	%rs1926, [%r548];
$L__BB0_165:
	setp.lt.s32 	%p286, %r531, 0;
	// begin inline asm
	{mul.f16 %rs953,%rs944,%rs943;
}
	// end inline asm
	// begin inline asm
	{fma.rn.f16 %rs956,%rs1926,%rs953,%rs949;
}
	// end inline asm
	setp.lt.s32 	%p287, %r530, -1;
	or.pred  	%p288, %p287, %p286;
	setp.ge.s32 	%p289, %r126, %r55;
	or.pred  	%p290, %p288, %p289;
	or.pred  	%p291, %p290, %p273;
	mov.u16 	%rs1927, %rs673;
	@%p291 bra 	$L__BB0_169;
	mad.lo.s32 	%r130, %r126, %r56, %r531;
	setp.lt.s32 	%p292, %r130, %r10;
	@%p292 bra 	$L__BB0_168;
	add.s32 	%r549, %r57, %r130;
	shl.b32 	%r550, %r549, 5;
	add.s32 	%r551, %r550, %r870;
	mul.wide.s32 	%rd149, %r551, 2;
	add.s64 	%rd150, %rd1, %rd149;
	ld.global.u16 	%rs1927, [%rd150];
	bra.uni 	$L__BB0_169;
$L__BB0_168:
	shl.b32 	%r552, %r130, 5;
	add.s32 	%r553, %r552, %r870;
	shl.b32 	%r554, %r553, 1;
	mov.u32 	%r555, shared_mem;
	add.s32 	%r556, %r555, %r554;
	ld.shared.u16 	%rs1927, [%r556];
$L__BB0_169:
	// begin inline asm
	{mul.f16 %rs960,%rs942,%rs945;
}
	// end inline asm
	// begin inline asm
	{fma.rn.f16 %rs963,%rs1927,%rs960,%rs956;
}
	// end inline asm
	min.s32 	%r557, %r530, %r531;
	setp.lt.s32 	%p295, %r557, -1;
	or.pred  	%p296, %p289, %p282;
	or.pred  	%p297, %p296, %p295;
	mov.u16 	%rs1928, %rs673;
	@%p297 bra 	$L__BB0_173;
	mad.lo.s32 	%r131, %r126, %r56, %r127;
	setp.lt.s32 	%p298, %r131, %r10;
	@%p298 bra 	$L__BB0_172;
	add.s32 	%r558, %r57, %r131;
	shl.b32 	%r559, %r558, 5;
	add.s32 	%r560, %r559, %r870;
	mul.wide.s32 	%rd151, %r560, 2;
	add.s64 	%rd152, %rd1, %rd151;
	ld.global.u16 	%rs1928, [%rd152];
	bra.uni 	$L__BB0_173;
$L__BB0_172:
	shl.b32 	%r561, %r131, 5;
	add.s32 	%r562, %r561, %r870;
	shl.b32 	%r563, %r562, 1;
	mov.u32 	%r564, shared_mem;
	add.s32 	%r565, %r564, %r563;
	ld.shared.u16 	%rs1928, [%r565];
$L__BB0_173:
	// begin inline asm
	{mul.f16 %rs967,%rs942,%rs943;
}
	// end inline asm
	// begin inline asm
	{fma.rn.f16 %rs970,%rs1928,%rs967,%rs963;
}
	// end inline asm
	// begin inline asm
	{fma.rn.f16 %rs1899,%rs23,%rs970,%rs1899;
}
	// end inline asm
$L__BB0_174:
	ld.global.u16 	%rs978, [%rd11+32];
	ld.global.u16 	%rs979, [%rd11+34];
	ld.global.u16 	%rs192, [%rd12+16];
	ld.global.u16 	%rs193, [%rd11+36];
	ld.global.u16 	%rs194, [%rd11+38];
	ld.global.u16 	%rs195, [%rd12+18];
	ld.global.u16 	%rs196, [%rd11+40];
	ld.global.u16 	%rs197, [%rd11+42];
	ld.global.u16 	%rs198, [%rd12+20];
	ld.global.u16 	%rs199, [%rd11+44];
	ld.global.u16 	%rs200, [%rd11+46];
	ld.global.u16 	%rs201, [%rd12+22];
	ld.global.u16 	%rs202, [%rd11+48];
	ld.global.u16 	%rs203, [%rd11+50];
	ld.global.u16 	%rs204, [%rd12+24];
	ld.global.u16 	%rs205, [%rd11+52];
	ld.global.u16 	%rs206, [%rd11+54];
	ld.global.u16 	%rs207, [%rd12+26];
	ld.global.u16 	%rs208, [%rd11+56];
	ld.global.u16 	%rs209, [%rd11+58];
	ld.global.u16 	%rs210, [%rd12+28];
	ld.global.u16 	%rs211, [%rd11+60];
	ld.global.u16 	%rs212, [%rd11+62];
	ld.global.u16 	%rs213, [%rd12+30];
	// begin inline asm
	{  cvt.f32.f16 %f209, %rs978;}

	// end inline asm
	add.f32 	%f211, %f209, 0f3F800000;
	mul.f32 	%f212, %f211, %f3;
	fma.rn.f32 	%f25, %f212, 0f3F000000, 0fBF000000;
	// begin inline asm
	{  cvt.f32.f16 %f210, %rs979;}

	// end inline asm
	add.f32 	%f213, %f210, 0f3F800000;
	mul.f32 	%f214, %f213, %f4;
	fma.rn.f32 	%f215, %f214, 0f3F000000, 0fBF000000;
	setp.leu.f32 	%p299, %f25, 0fBF800000;
	setp.leu.f32 	%p300, %f215, 0fBF800000;
	or.pred  	%p301, %p299, %p300;
	setp.geu.f32 	%p302, %f25, %f3;
	or.pred  	%p303, %p302, %p301;
	setp.geu.f32 	%p304, %f215, %f4;
	or.pred  	%p305, %p303, %p304;
	@%p305 bra 	$L__BB0_184;
	cvt.rmi.f32.f32 	%f220, %f25;
	cvt.rzi.s32.f32 	%r566, %f220;
	cvt.rmi.f32.f32 	%f221, %f215;
	cvt.rzi.s32.f32 	%r567, %f221;
	add.s32 	%r134, %r566, 1;
	add.s32 	%r135, %r567, 1;
	cvt.rn.f32.s32 	%f222, %r566;
	sub.f32 	%f216, %f25, %f222;
	// begin inline asm
	{  cvt.rn.f16.f32 %rs980, %f216;}

	// end inline asm
	cvt.rn.f32.s32 	%f223, %r567;
	sub.f32 	%f217, %f215, %f223;
	// begin inline asm
	{  cvt.rn.f16.f32 %rs981, %f217;}

	// end inline asm
	sub.f32 	%f224, %f222, %f25;
	add.f32 	%f218, %f224, 0f3F800000;
	// begin inline asm
	{  cvt.rn.f16.f32 %rs982, %f218;}

	// end inline asm
	sub.f32 	%f225, %f223, %f215;
	add.f32 	%f219, %f225, 0f3F800000;
	// begin inline asm
	{  cvt.rn.f16.f32 %rs983, %f219;}

	// end inline asm
	or.b32  	%r568, %r566, %r567;
	setp.lt.s32 	%p306, %r568, 0;
	setp.ge.s32 	%p307, %r566, %r58;
	setp.ge.s32 	%p308, %r567, %r59;
	or.pred  	%p309, %p307, %p308;
	mad.lo.s32 	%r569, %r566, %r59, %r567;
	add.s32 	%r570, %r60, %r569;
	shl.b32 	%r571, %r570, 5;
	add.s32 	%r572, %r571, %r870;
	mul.wide.s32 	%rd153, %r572, 2;
	add.s64 	%rd13, %rd1, %rd153;
	or.pred  	%p310, %p309, %p306;
	mov.u16 	%rs1930, %rs673;
	@%p310 bra 	$L__BB0_177;
	ld.global.u16 	%rs1930, [%rd13];
$L__BB0_177:
	setp.lt.s32 	%p312, %r566, 0;
	// begin inline asm
	{mul.f16 %rs984,%rs982,%rs983;
}
	// end inline asm
	// begin inline asm
	{fma.rn.f16 %rs987,%rs1930,%rs984,%rs673;
}
	// end inline asm
	setp.lt.s32 	%p313, %r567, -1;
	or.pred  	%p314, %p312, %p313;
	or.pred  	%p315, %p314, %p307;
	setp.ge.s32 	%p316, %r135, %r59;
	or.pred  	%p317, %p315, %p316;
	mov.u16 	%rs1931, %rs673;
	@%p317 bra 	$L__BB0_179;
	ld.global.u16 	%rs1931, [%rd13+64];
$L__BB0_179:
	setp.lt.s32 	%p319, %r567, 0;
	// begin inline asm
	{mul.f16 %rs991,%rs982,%rs981;
}
	// end inline asm
	// begin inline asm
	{fma.rn.f16 %rs994,%rs1931,%rs991,%rs987;
}
	// end inline asm
	setp.lt.s32 	%p320, %r566, -1;
	or.pred  	%p321, %p320, %p319;
	setp.ge.s32 	%p322, %r134, %r58;
	or.pred  	%p323, %p321, %p322;
	mad.lo.s32 	%r573, %r134, %r59, %r567;
	add.s32 	%r574, %r60, %r573;
	shl.b32 	%r575, %r574, 5;
	add.s32 	%r576, %r575, %r870;
	mul.wide.s32 	%rd154, %r576, 2;
	add.s64 	%rd14, %rd1, %rd154;
	or.pred  	%p324, %p323, %p308;
	mov.u16 	%rs1932, %rs673;
	@%p324 bra 	$L__BB0_181;
	ld.global.u16 	%rs1932, [%rd14];
$L__BB0_181:
	// begin inline asm
	{mul.f16 %rs998,%rs980,%rs983;
}
	// end inline asm
	// begin inline asm
	{fma.rn.f16 %rs1001,%rs1932,%rs998,%rs994;
}
	// end inline asm
	min.s32 	%r577, %r566, %r567;
	setp.lt.s32 	%p327, %r577, -1;
	or.pred  	%p328, %p322, %p316;
	or.pred  	%p329, %p328, %p327;
	mov.u16 	%rs1933, %rs673;
	@%p329 bra 	$L__BB0_183;
	ld.global.u16 	%rs1933, [%rd14+64];
$L__BB0_183:
	// begin inline asm
	{mul.f16 %rs1005,%rs980,%rs981;
}
	// end inline asm
	// begin inline asm
	{fma.rn.f16 %rs1008,%rs1933,%rs1005,%rs1001;
}
	// end inline asm
	// begin inline asm
	{fma.rn.f16 %rs1899,%rs192,%rs1008,%rs1899;
}
	// end inline asm
$L__BB0_184:
	// begin inline asm
	{  cvt.f32.f16 %f226, %rs193;}

	// end inline asm
	add.f32 	%f228, %f226, 0f3F800000;
	mul.f32 	%f229, %f228, %f3;
	fma.rn.f32 	%f27, %f229, 0f3F000000, 0fBF000000;
	// begin inline asm
	{  cvt.f32.f16 %f227, %rs194;}

	// end inline asm
	add.f32 	%f230, %f227, 0f3F800000;
	mul.f32 	%f231, %f230, %f4;
	fma.rn.f32 	%f232, %f231, 0f3F000000, 0fBF000000;
	setp.leu.f32 	%p330, %f27, 0fBF800000;
	setp.leu.f32 	%p331, %f232, 0fBF800000;
	or.pred  	%p332, %p330, %p331;
	setp.geu.f32 	%p333, %f27, %f3;
	or.pred  	%p334, %p333, %p332;
	setp.geu.f32 	%p335, %f232, %f4;
	or.pred  	%p336, %p334, %p335;
	@%p336 bra 	$L__BB0_194;
	cvt.rmi.f32.f32 	%f237, %f27;
	cvt.rzi.s32.f32 	%r578, %f237;
	cvt.rmi.f32.f32 	%f238, %f232;
	cvt.rzi.s32.f32 	%r579, %f238;
	add.s32 	%r138, %r578, 1;
	add.s32 	%r139, %r579, 1;
	cvt.rn.f32.s32 	%f239, %r578;
	sub.f32 	%f233, %f27, %f239;
	// begin inline asm
	{  cvt.rn.f16.f32 %rs1018, %f233;}

	// end inline asm
	cvt.rn.f32.s32 	%f240, %r579;
	sub.f32 	%f234, %f232, %f240;
	// begin inline asm
	{  cvt.rn.f16.f32 %rs1019, %f234;}

	// end inline asm
	sub.f32 	%f241, %f239, %f27;
	add.f32 	%f235, %f241, 0f3F800000;
	// begin inline asm
	{  cvt.rn.f16.f32 %rs1020, %f235;}

	// end inline asm
	sub.f32 	%f242, %f240, %f232;
	add.f32 	%f236, %f242, 0f3F800000;
	// begin inline asm
	{  cvt.rn.f16.f32 %rs1021, %f236;}

	// end inline asm
	or.b32  	%r580, %r578, %r579;
	setp.lt.s32 	%p337, %r580, 0;
	setp.ge.s32 	%p338, %r578, %r58;
	setp.ge.s32 	%p339, %r579, %r59;
	or.pred  	%p340, %p338, %p339;
	mad.lo.s32 	%r581, %r578, %r59, %r579;
	add.s32 	%r582, %r60, %r581;
	shl.b32 	%r583, %r582, 5;
	add.s32 	%r584, %r583, %r870;
	mul.wide.s32 	%rd155, %r584, 2;
	add.s64 	%rd15, %rd1, %rd155;
	or.pred  	%p341, %p340, %p337;
	mov.u16 	%rs1935, %rs673;
	@%p341 bra 	$L__BB0_187;
	ld.global.u16 	%rs1935, [%rd15];
$L__BB0_187:
	setp.lt.s32 	%p343, %r578, 0;
	// begin inline asm
	{mul.f16 %rs1022,%rs1020,%rs1021;
}
	// end inline asm
	// begin inline asm
	{fma.rn.f16 %rs1025,%rs1935,%rs1022,%rs673;
}
	// end inline asm
	setp.lt.s32 	%p344, %r579, -1;
	or.pred  	%p345, %p343, %p344;
	or.pred  	%p346, %p345, %p338;
	setp.ge.s32 	%p347, %r139, %r59;
	or.pred  	%p348, %p346, %p347;
	mov.u16 	%rs1936, %rs673;
	@%p348 bra 	$L__BB0_189;
	ld.global.u16 	%rs1936, [%rd15+64];
$L__BB0_189:
	setp.lt.s32 	%p350, %r579, 0;
	// begin inline asm
	{mul.f16 %rs1029,%rs1020,%rs1019;
}
	// end inline asm
	// begin inline asm
	{fma.rn.f16 %rs1032,%rs1936,%rs1029,%rs1025;
}
	// end inline asm
	setp.lt.s32 	%p351, %r578, -1;
	or.pred  	%p352, %p351, %p350;
	setp.ge.s32 	%p353, %r138, %r58;
	or.pred  	%p354, %p352, %p353;
	mad.lo.s32 	%r585, %r138, %r59, %r579;
	add.s32 	%r586, %r60, %r585;
	shl.b32 	%r587, %r586, 5;
	add.s32 	%r588, %r587, %r870;
	mul.wide.s32 	%rd156, %r588, 2;
	add.s64 	%rd16, %rd1, %rd156;
	or.pred  	%p355, %p354, %p339;
	mov.u16 	%rs1937, %rs673;
	@%p355 bra 	$L__BB0_191;
	ld.global.u16 	%rs1937, [%rd16];
$L__BB0_191:
	// begin inline asm
	{mul.f16 %rs1036,%rs1018,%rs1021;
}
	// end inline asm
	// begin inline asm
	{fma.rn.f16 %rs1039,%rs1937,%rs1036,%rs1032;
}
	// end inline asm
	min.s32 	%r589, %r578, %r579;
	setp.lt.s32 	%p358, %r589, -1;
	or.pred  	%p359, %p353, %p347;
	or.pred  	%p360, %p359, %p358;
	mov.u16 	%rs1938, %rs673;
	@%p360 bra 	$L__BB0_193;
	ld.global.u16 	%rs1938, [%rd16+64];
$L__BB0_193:
	// begin inline asm
	{mul.f16 %rs1043,%rs1018,%rs1019;
}
	// end inline asm
	// begin inline asm
	{fma.rn.f16 %rs1046,%rs1938,%rs1043,%rs1039;
}
	// end inline asm
	// begin inline asm
	{fma.rn.f16 %rs1899,%rs195,%rs1046,%rs1899;
}
	// end inline asm
$L__BB0_194:
	// begin inline asm
	{  cvt.f32.f16 %f243, %rs196;}

	// end inline asm
	add.f32 	%f245, %f243, 0f3F800000;
	mul.f32 	%f246, %f245, %f3;
	fma.rn.f32 	%f29, %f246, 0f3F000000, 0fBF000000;
	// begin inline asm
	{  cvt.f32.f16 %f244, %rs197;}

	// end inline asm
	add.f32 	%f247, %f244, 0f3F800000;
	mul.f32 	%f248, %f247, %f4;
	fma.rn.f32 	%f249, %f248, 0f3F000000, 0fBF000000;
	setp.leu.f32 	%p361, %f29, 0fBF800000;
	setp.leu.f32 	%p362, %f249, 0fBF800000;
	or.pred  	%p363, %p361, %p362;
	setp.geu.f32 	%p364, %f29, %f3;
	or.pred  	%p365, %p364, %p363;
	setp.geu.f32 	%p366, %f249, %f4;
	or.pred  	%p367, %p365, %p366;
	@%p367 bra 	$L__BB0_204;
	cvt.rmi.f32.f32 	%f254, %f29;
	cvt.rzi.s32.f32 	%r590, %f254;
	cvt.rmi.f32.f32 	%f255, %f249;
	cvt.rzi.s32.f32 	%r591, %f255;
	add.s32 	%r142, %r590, 1;
	add.s32 	%r143, %r591, 1;
	cvt.rn.f32.s32 	%f256, %r590;
	sub.f32 	%f250, %f29, %f256;
	// begin inline asm
	{  cvt.rn.f16.f32 %rs1056, %f250;}

	// end inline asm
	cvt.rn.f32.s32 	%f257, %r591;
	sub.f32 	%f251, %f249, %f257;
	// begin inline asm
	{  cvt.rn.f16.f32 %rs1057, %f251;}

	// end inline asm
	sub.f32 	%f258, %f256, %f29;
	add.f32 	%f252, %f258, 0f3F800000;
	// begin inline asm
	{  cvt.rn.f16.f32 %rs1058, %f252;}

	// end inline asm
	sub.f32 	%f259, %f257, %f249;
	add.f32 	%f253, %f259, 0f3F800000;
	// begin inline asm
	{  cvt.rn.f16.f32 %rs1059, %f253;}

	// end inline asm
	or.b32  	%r592, %r590, %r591;
	setp.lt.s32 	%p368, %r592, 0;
	setp.ge.s32 	%p369, %r590, %r58;
	setp.ge.s32 	%p370, %r591, %r59;
	or.pred  	%p371, %p369, %p370;
	mad.lo.s32 	%r593, %r590, %r59, %r591;
	add.s32 	%r594, %r60, %r593;
	shl.b32 	%r595, %r594, 5;
	add.s32 	%r596, %r595, %r870;
	mul.wide.s32 	%rd157, %r596, 2;
	add.s64 	%rd17, %rd1, %rd157;
	or.pred  	%p372, %p371, %p368;
	mov.u16 	%rs1940, %rs673;
	@%p372 bra 	$L__BB0_197;
	ld.global.u16 	%rs1940, [%rd17];
$L__BB0_197:
	setp.lt.s32 	%p374, %r590, 0;
	// begin inline asm
	{mul.f16 %rs1060,%rs1058,%rs1059;
}
	// end inline asm
	// begin inline asm
	{fma.rn.f16 %rs1063,%rs1940,%rs1060,%rs673;
}
	// end inline asm
	setp.lt.s32 	%p375, %r591, -1;
	or.pred  	%p376, %p374, %p375;
	or.pred  	%p377, %p376, %p369;
	setp.ge.s32 	%p378, %r143, %r59;
	or.pred  	%p379, %p377, %p378;
	mov.u16 	%rs1941, %rs673;
	@%p379 bra 	$L__BB0_199;
	ld.global.u16 	%rs1941, [%rd17+64];
$L__BB0_199:
	setp.lt.s32 	%p381, %r591, 0;
	// begin inline asm
	{mul.f16 %rs1067,%rs1058,%rs1057;
}
	// end inline asm
	// begin inline asm
	{fma.rn.f16 %rs1070,%rs1941,%rs1067,%rs1063;
}
	// end inline asm
	setp.lt.s32 	%p382, %r590, -1;
	or.pred  	%p383, %p382, %p381;
	setp.ge.s32 	%p384, %r142, %r58;
	or.pred  	%p385, %p383, %p384;
	mad.lo.s32 	%r597, %r142, %r59, %r591;
	add.s32 	%r598, %r60, %r597;
	shl.b32 	%r599, %r598, 5;
	add.s32 	%r600, %r599, %r870;
	mul.wide.s32 	%rd158, %r600, 2;
	add.s64 	%rd18, %rd1, %rd158;
	or.pred  	%p386, %p385, %p370;
	mov.u16 	%rs1942, %rs673;
	@%p386 bra 	$L__BB0_201;
	ld.global.u16 	%rs1942, [%rd18];
$L__BB0_201:
	// begin inline asm
	{mul.f16 %rs1074,%rs1056,%rs1059;
}
	// end inline asm
	// begin inline asm
	{fma.rn.f16 %rs1077,%rs1942,%rs1074,%rs1070;
}
	// end inline asm
	min.s32 	%r601, %r590, %r591;
	setp.lt.s32 	%p389, %r601, -1;
	or.pred  	%p390, %p384, %p378;
	or.pred  	%p391, %p390, %p389;
	mov.u16 	%rs1943, %rs673;
	@%p391 bra 	$L__BB0_203;
	ld.global.u16 	%rs1943, [%rd18+64];
$L__BB0_203:
	// begin inline asm
	{mul.f16 %rs1081,%rs1056,%rs1057;
}
	// end inline asm
	// begin inline asm
	{fma.rn.f16 %rs1084,%rs1943,%rs1081,%rs1077;
}
	// end inline asm
	// begin inline asm
	{fma.rn.f16 %rs1899,%rs198,%rs1084,%rs1899;
}
	// end inline asm
$L__BB0_204:
	// begin inline asm
	{  cvt.f32.f16 %f260, %rs199;}

	// end inline asm
	add.f32 	%f262, %f260, 0f3F800000;
	mul.f32 	%f263, %f262, %f3;
	fma.rn.f32 	%f31, %f263, 0f3F000000, 0fBF000000;
	// begin inline asm
	{  cvt.f32.f16 %f261, %rs200;}

	// end inline asm
	add.f32 	%f264, %f261, 0f3F800000;
	mul.f32 	%f265, %f264, %f4;
	fma.rn.f32 	%f266, %f265, 0f3F000000, 0fBF000000;
	setp.leu.f32 	%p392, %f31, 0fBF800000;
	setp.leu.f32 	%p393, %f266, 0fBF800000;
	or.pred  	%p394, %p392, %p393;
	setp.geu.f32 	%p395, %f31, %f3;
	or.pred  	%p396, %p395, %p394;
	setp.geu.f32 	%p397, %f266, %f4;
	or.pred  	%p398, %p396, %p397;
	@%p398 bra 	$L__BB0_214;
	cvt.rmi.f32.f32 	%f271, %f31;
	cvt.rzi.s32.f32 	%r602, %f271;
	cvt.rmi.f32.f32 	%f272, %f266;
	cvt.rzi.s32.f32 	%r603, %f272;
	add.s32 	%r146, %r602, 1;
	add.s32 	%r147, %r603, 1;
	cvt.rn.f32.s32 	%f273, %r602;
	sub.f32 	%f267, %f31, %f273;
	// begin inline asm
	{  cvt.rn.f16.f32 %rs1094, %f267;}

	// end inline asm
	cvt.rn.f32.s32 	%f274, %r603;
	sub.f32 	%f268, %f266, %f274;
	// begin inline asm
	{  cvt.rn.f16.f32 %rs1095, %f268;}

	// end inline asm
	sub.f32 	%f275, %f273, %f31;
	add.f32 	%f269, %f275, 0f3F800000;
	// begin inline asm
	{  cvt.rn.f16.f32 %rs1096, %f269;}

	// end inline asm
	sub.f32 	%f276, %f274, %f266;
	add.f32 	%f270, %f276, 0f3F800000;
	// begin inline asm
	{  cvt.rn.f16.f32 %rs1097, %f270;}

	// end inline asm
	or.b32  	%r604, %r602, %r603;
	setp.lt.s32 	%p399, %r604, 0;
	setp.ge.s32 	%p400, %r602, %r58;
	setp.ge.s32 	%p401, %r603, %r59;
	or.pred  	%p402, %p400, %p401;
	mad.lo.s32 	%r605, %r602, %r59, %r603;
	add.s32 	%r606, %r60, %r605;
	shl.b32 	%r607, %r606, 5;
	add.s32 	%r608, %r607, %r870;
	mul.wide.s32 	%rd159, %r608, 2;
	add.s64 	%rd19, %rd1, %rd159;
	or.pred  	%p403, %p402, %p399;
	mov.u16 	%rs1945, %rs673;
	@%p403 bra 	$L__BB0_207;
	ld.global.u16 	%rs1945, [%rd19];
$L__BB0_207:
	setp.lt.s32 	%p405, %r602, 0;
	// begin inline asm
	{mul.f16 %rs1098,%rs1096,%rs1097;
}
	// end inline asm
	// begin inline asm
	{fma.rn.f16 %rs1101,%rs1945,%rs1098,%rs673;
}
	// end inline asm
	setp.lt.s32 	%p406, %r603, -1;
	or.pred  	%p407, %p405, %p406;
	or.pred  	%p408, %p407, %p400;
	setp.ge.s32 	%p409, %r147, %r59;
	or.pred  	%p410, %p408, %p409;
	mov.u16 	%rs1946, %rs673;
	@%p410 bra 	$L__BB0_209;
	ld.global.u16 	%rs1946, [%rd19+64];
$L__BB0_209:
	setp.lt.s32 	%p412, %r603, 0;
	// begin inline asm
	{mul.f16 %rs1105,%rs1096,%rs1095;
}
	// end inline asm
	// begin inline asm
	{fma.rn.f16 %rs1108,%rs1946,%rs1105,%rs1101;
}
	// end inline asm
	setp.lt.s32 	%p413, %r602, -1;
	or.pred  	%p414, %p413, %p412;
	setp.ge.s32 	%p415, %r146, %r58;
	or.pred  	%p416, %p414, %p415;
	mad.lo.s32 	%r609, %r146, %r59, %r603;
	add.s32 	%r610, %r60, %r609;
	shl.b32 	%r611, %r610, 5;
	add.s32 	%r612, %r611, %r870;
	mul.wide.s32 	%rd160, %r612, 2;
	add.s64 	%rd20, %rd1, %rd160;
	or.pred  	%p417, %p416, %p401;
	mov.u16 	%rs1947, %rs673;
	@%p417 bra 	$L__BB0_211;
	ld.global.u16 	%rs1947, [%rd20];
$L__BB0_211:
	// begin inline asm
	{mul.f16 %rs1112,%rs1094,%rs1097;
}
	// end inline asm
	// begin inline asm
	{fma.rn.f16 %rs1115,%rs1947,%rs1112,%rs1108;
}
	// end inline asm
	min.s32 	%r613, %r602, %r603;
	setp.lt.s32 	%p420, %r613, -1;
	or.pred  	%p421, %p415, %p409;
	or.pred  	%p422, %p421, %p420;
	mov.u16 	%rs1948, %rs673;
	@%p422 bra 	$L__BB0_213;
	ld.global.u16 	%rs1948, [%rd20+64];
$L__BB0_213:
	// begin inline asm
	{mul.f16 %rs1119,%rs1094,%rs1095;
}
	// end inline asm
	// begin inline asm
	{fma.rn.f16 %rs1122,%rs1948,%rs1119,%rs1115;
}
	// end inline asm
	// begin inline asm
	{fma.rn.f16 %rs1899,%rs201,%rs1122,%rs1899;
}
	// end inline asm
$L__BB0_214:
	// begin inline asm
	{  cvt.f32.f16 %f277, %rs202;}

	// end inline asm
	add.f32 	%f279, %f277, 0f3F800000;
	mul.f32 	%f280, %f279, %f3;
	fma.rn.f32 	%f33, %f280, 0f3F000000, 0fBF000000;
	// begin inline asm
	{  cvt.f32.f16 %f278, %rs203;}

	// end inline asm
	add.f32 	%f281, %f278, 0f3F800000;
	mul.f32 	%f282, %f281, %f4;
	fma.rn.f32 	%f283, %f282, 0f3F000000, 0fBF000000;
	setp.leu.f32 	%p423, %f33, 0fBF800000;
	setp.leu.f32 	%p424, %f283, 0fBF800000;
	or.pred  	%p425, %p423, %p424;
	setp.geu.f32 	%p426, %f33, %f3;
	or.pred  	%p427, %p426, %p425;
	setp.geu.f32 	%p428, %f283, %f4;
	or.pred  	%p429, %p427, %p428;
	@%p429 bra 	$L__BB0_224;
	cvt.rmi.f32.f32 	%f288, %f33;
	cvt.rzi.s32.f32 	%r614, %f288;
	cvt.rmi.f32.f32 	%f289, %f283;
	cvt.rzi.s32.f32 	%r615, %f289;
	add.s32 	%r150, %r614, 1;
	add.s32 	%r151, %r615, 1;
	cvt.rn.f32.s32 	%f290, %r614;
	sub.f32 	%f284, %f33, %f290;
	// begin inline asm
	{  cvt.rn.f16.f32 %rs1132, %f284;}

	// end inline asm
	cvt.rn.f32.s32 	%f291, %r615;
	sub.f32 	%f285, %f283, %f291;
	// begin inline asm
	{  cvt.rn.f16.f32 %rs1133, %f285;}

	// end inline asm
	sub.f32 	%f292, %f290, %f33;
	add.f32 	%f286, %f292, 0f3F800000;
	// begin inline asm
	{  cvt.rn.f16.f32 %rs1134, %f286;}

	// end inline asm
	sub.f32 	%f293, %f291, %f283;
	add.f32 	%f287, %f293, 0f3F800000;
	// begin inline asm
	{  cvt.rn.f16.f32 %rs1135, %f287;}

	// end inline asm
	or.b32  	%r616, %r614, %r615;
	setp.lt.s32 	%p430, %r616, 0;
	setp.ge.s32 	%p431, %r614, %r58;
	setp.ge.s32 	%p432, %r615, %r59;
	or.pred  	%p433, %p431, %p432;
	mad.lo.s32 	%r617, %r614, %r59, %r615;
	add.s32 	%r618, %r60, %r617;
	shl.b32 	%r619, %r618, 5;
	add.s32 	%r620, %r619, %r870;
	mul.wide.s32 	%rd161, %r620, 2;
	add.s64 	%rd21, %rd1, %rd161;
	or.pred  	%p434, %p433, %p430;
	mov.u16 	%rs1950, %rs673;
	@%p434 bra 	$L__BB0_217;
	ld.global.u16 	%rs1950, [%rd21];
$L__BB0_217:
	setp.lt.s32 	%p436, %r614, 0;
	// begin inline asm
	{mul.f16 %rs1136,%rs1134,%rs1135;
}
	// end inline asm
	// begin inline asm
	{fma.rn.f16 %rs1139,%rs1950,%rs1136,%rs673;
}
	// end inline asm
	setp.lt.s32 	%p437, %r615, -1;
	or.pred  	%p438, %p436, %p437;
	or.pred  	%p439, %p438, %p431;
	setp.ge.s32 	%p440, %r151, %r59;
	or.pred  	%p441, %p439, %p440;
	mov.u16 	%rs1951, %rs673;
	@%p441 bra 	$L__BB0_219;
	ld.global.u16 	%rs1951, [%rd21+64];
$L__BB0_219:
	setp.lt.s32 	%p443, %r615, 0;
	// begin inline asm
	{mul.f16 %rs1143,%rs1134,%rs1133;
}
	// end inline asm
	// begin inline asm
	{fma.rn.f16 %rs1146,%rs1951,%rs1143,%rs1139;
}
	// end inline asm
	setp.lt.s32 	%p444, %r614, -1;
	or.pred  	%p445, %p444, %p443;
	setp.ge.s32 	%p446, %r150, %r58;
	or.pred  	%p447, %p445, %p446;
	mad.lo.s32 	%r621, %r150, %r59, %r615;
	add.s32 	%r622, %r60, %r621;
	shl.b32 	%r623, %r622, 5;
	add.s32 	%r624, %r623, %r870;
	mul.wide.s32 	%rd162, %r624, 2;
	add.s64 	%rd22, %rd1, %rd162;
	or.pred  	%p448, %p447, %p432;
	mov.u16 	%rs1952, %rs673;
	@%p448 bra 	$L__BB0_221;
	ld.global.u16 	%rs1952, [%rd22];
$L__BB0_221:
	// begin inline asm
	{mul.f16 %rs1150,%rs1132,%rs1135;
}
	// end inline asm
	// begin inline asm
	{fma.rn.f16 %rs1153,%rs1952,%rs1150,%rs1146;
}
	// end inline asm
	min.s32 	%r625, %r614, %r615;
	setp.lt.s32 	%p451, %r625, -1;
	or.pred  	%p452, %p446, %p440;
	or.pred  	%p453, %p452, %p451;
	mov.u16 	%rs1953, %rs673;
	@%p453 bra 	$L__BB0_223;
	ld.global.u16 	%rs1953, [%rd22+64];
$L__BB0_223:
	// begin inline asm
	{mul.f16 %rs1157,%rs1132,%rs1133;
}
	// end inline asm
	// begin inline asm
	{fma.rn.f16 %rs1160,%rs1953,%rs1157,%rs1153;
}
	// end inline asm
	// begin inline asm
	{fma.rn.f16 %rs1899,%rs204,%rs1160,%rs1899;
}
	// end inline asm
$L__BB0_224:
	// begin inline asm
	{  cvt.f32.f16 %f294, %rs205;}

	// end inline asm
	add.f32 	%f296, %f294, 0f3F800000;
	mul.f32 	%f297, %f296, %f3;
	fma.rn.f32 	%f35, %f297, 0f3F000000, 0fBF000000;
	// begin inline asm
	{  cvt.f32.f16 %f295, %rs206;}

	// end inline asm
	add.f32 	%f298, %f295, 0f3F800000;
	mul.f32 	%f299, %f298, %f4;
	fma.rn.f32 	%f300, %f299, 0f3F000000, 0fBF000000;
	setp.leu.f32 	%p454, %f35, 0fBF800000;
	setp.leu.f32 	%p455, %f300, 0fBF800000;
	or.pred  	%p456, %p454, %p455;
	setp.geu.f32 	%p457, %f35, %f3;
	or.pred  	%p458, %p457, %p456;
	setp.geu.f32 	%p459, %f300, %f4;
	or.pred  	%p460, %p458, %p459;
	@%p460 bra 	$L__BB0_234;
	cvt.rmi.f32.f32 	%f305, %f35;
	cvt.rzi.s32.f32 	%r626, %f305;
	cvt.rmi.f32.f32 	%f306, %f300;
	cvt.rzi.s32.f32 	%r627, %f306;
	add.s32 	%r154, %r626, 1;
	add.s32 	%r155, %r627, 1;
	cvt.rn.f32.s32 	%f307, %r626;
	sub.f32 	%f301, %f35, %f307;
	// begin inline asm
	{  cvt.rn.f16.f32 %rs1170, %f301;}

	// end inline asm
	cvt.rn.f32.s32 	%f308, %r627;
	sub.f32 	%f302, %f300, %f308;
	// begin inline asm
	{  cvt.rn.f16.f32 %rs1171, %f302;}

	// end inline asm
	sub.f32 	%f309, %f307, %f35;
	add.f32 	%f303, %f309, 0f3F800000;
	// begin inline asm
	{  cvt.rn.f16.f32 %rs1172, %f303;}

	// end inline asm
	sub.f32 	%f310, %f308, %f300;
	add.f32 	%f304, %f310, 0f3F800000;
	// begin inline asm
	{  cvt.rn.f16.f32 %rs1173, %f304;}

	// end inline asm
	or.b32  	%r628, %r626, %r627;
	setp.lt.s32 	%p461, %r628, 0;
	setp.ge.s32 	%p462, %r626, %r58;
	setp.ge.s32 	%p463, %r627, %r59;
	or.pred  	%p464, %p462, %p463;
	mad.lo.s32 	%r629, %r626, %r59, %r627;
	add.s32 	%r630, %r60, %r629;
	shl.b32 	%r631, %r630, 5;
	add.s32 	%r632, %r631, %r870;
	mul.wide.s32 	%rd163, %r632, 2;
	add.s64 	%rd23, %rd1, %rd163;
	or.pred  	%p465, %p464, %p461;
	mov.u16 	%rs1955, %rs673;
	@%p465 bra 	$L__BB0_227;
	ld.global.u16 	%rs1955, [%rd23];
$L__BB0_227:
	setp.lt.s32 	%p467, %r626, 0;
	// begin inline asm
	{mul.f16 %rs1174,%rs1172,%rs1173;
}
	// end inline asm
	// begin inline asm
	{fma.rn.f16 %rs1177,%rs1955,%rs1174,%rs673;
}
	// end inline asm
	setp.lt.s32 	%p468, %r627, -1;
	or.pred  	%p469, %p467, %p468;
	or.pred  	%p470, %p469, %p462;
	setp.ge.s32 	%p471, %r155, %r59;
	or.pred  	%p472, %p470, %p471;
	mov.u16 	%rs1956, %rs673;
	@%p472 bra 	$L__BB0_229;
	ld.global.u16 	%rs1956, [%rd23+64];
$L__BB0_229:
	setp.lt.s32 	%p474, %r627, 0;
	// begin inline asm
	{mul.f16 %rs1181,%rs1172,%rs1171;
}
	// end inline asm
	// begin inline asm
	{fma.rn.f16 %rs1184,%rs1956,%rs1181,%rs1177;
}
	// end inline asm
	setp.lt.s32 	%p475, %r626, -1;
	or.pred  	%p476, %p475, %p474;
	setp.ge.s32 	%p477, %r154, %r58;
	or.pred  	%p478, %p476, %p477;
	mad.lo.s32 	%r633, %r154, %r59, %r627;
	add.s32 	%r634, %r60, %r633;
	shl.b32 	%r635, %r634, 5;
	add.s32 	%r636, %r635, %r870;
	mul.wide.s32 	%rd164, %r636, 2;
	add.s64 	%rd24, %rd1, %rd164;
	or.pred  	%p479, %p478, %p463;
	mov.u16 	%rs1957, %rs673;
	@%p479 bra 	$L__BB0_231;
	ld.global.u16 	%rs1957, [%rd24];
$L__BB0_231:
	// begin inline asm
	{mul.f16 %rs1188,%rs1170,%rs1173;
}
	// end inline asm
	// begin inline asm
	{fma.rn.f16 %rs1191,%rs1957,%rs1188,%rs1184;
}
	// end inline asm
	min.s32 	%r637, %r626, %r627;
	setp.lt.s32 	%p482, %r637, -1;
	or.pred  	%p483, %p477, %p471;
	or.pred  	%p484, %p483, %p482;
	mov.u16 	%rs1958, %rs673;
	@%p484 bra 	$L__BB0_233;
	ld.global.u16 	%rs1958, [%rd24+64];
$L__BB0_233:
	// begin inline asm
	{mul.f16 %rs1195,%rs1170,%rs1171;
}
	// end inline asm
	// begin inline asm
	{fma.rn.f16 %rs1198,%rs1958,%rs1195,%rs1191;
}
	// end inline asm
	// begin inline asm
	{fma.rn.f16 %rs1899,%rs207,%rs1198,%rs1899;
}
	// end inline asm
$L__BB0_234:
	// begin inline asm
	{  cvt.f32.f16 %f311, %rs208;}

	// end inline asm
	add.f32 	%f313, %f311, 0f3F800000;
	mul.f32 	%f314, %f313, %f3;
	fma.rn.f32 	%f37, %f314, 0f3F000000, 0fBF000000;
	// begin inline asm
	{  cvt.f32.f16 %f312, %rs209;}

	// end inline asm
	add.f32 	%f315, %f312, 0f3F800000;
	mul.f32 	%f316, %f315, %f4;
	fma.rn.f32 	%f317, %f316, 0f3F000000, 0fBF000000;
	setp.leu.f32 	%p485, %f37, 0fBF800000;
	setp.leu.f32 	%p486, %f317, 0fBF800000;
	or.pred  	%p487, %p485, %p486;
	setp.geu.f32 	%p488, %f37, %f3;
	or.pred  	%p489, %p488, %p487;
	setp.geu.f32 	%p490, %f317, %f4;
	or.pred  	%p491, %p489, %p490;
	@%p491 bra 	$L__BB0_244;
	cvt.rmi.f32.f32 	%f322, %f37;
	cvt.rzi.s32.f32 	%r638, %f322;
	cvt.rmi.f32.f32 	%f323, %f317;
	cvt.rzi.s32.f32 	%r639, %f323;
	add.s32 	%r158, %r638, 1;
	add.s32 	%r159, %r639, 1;
	cvt.rn.f32.s32 	%f324, %r638;
	sub.f32 	%f318, %f37, %f324;
	// begin inline asm
	{  cvt.rn.f16.f32 %rs1208, %f318;}

	// end inline asm
	cvt.rn.f32.s32 	%f325, %r639;
	sub.f32 	%f319, %f317, %f325;
	// begin inline asm
	{  cvt.rn.f16.f32 %rs1209, %f319;}

	// end inline asm
	sub.f32 	%f326, %f324, %f37;
	add.f32 	%f320, %f326, 0f3F800000;
	// begin inline asm
	{  cvt.rn.f16.f32 %rs1210, %f320;}

	// end inline asm
	sub.f32 	%f327, %f325, %f317;
	add.f32 	%f321, %f327, 0f3F800000;
	// begin inline asm
	{  cvt.rn.f16.f32 %rs1211, %f321;}

	// end inline asm
	or.b32  	%r640, %r638, %r639;
	setp.lt.s32 	%p492, %r640, 0;
	setp.ge.s32 	%p493, %r638, %r58;
	setp.ge.s32 	%p494, %r639, %r59;
	or.pred  	%p495, %p493, %p494;
	mad.lo.s32 	%r641, %r638, %r59, %r639;
	add.s32 	%r642, %r60, %r641;
	shl.b32 	%r643, %r642, 5;
	add.s32 	%r644, %r643, %r870;
	mul.wide.s32 	%rd165, %r644, 2;
	add.s64 	%rd25, %rd1, %rd165;
	or.pred  	%p496, %p495, %p492;
	mov.u16 	%rs1960, %rs673;
	@%p496 bra 	$L__BB0_237;
	ld.global.u16 	%rs1960, [%rd25];
$L__BB0_237:
	setp.lt.s32 	%p498, %r638, 0;
	// begin inline asm
	{mul.f16 %rs1212,%rs1210,%rs1211;
}
	// end inline asm
	// begin inline asm
	{fma.rn.f16 %rs1215,%rs1960,%rs1212,%rs673;
}
	// end inline asm
	setp.lt.s32 	%p499, %r639, -1;
	or.pred  	%p500, %p498, %p499;
	or.pred  	%p501, %p500, %p493;
	setp.ge.s32 	%p502, %r159, %r59;
	or.pred  	%p503, %p501, %p502;
	mov.u16 	%rs1961, %rs673;
	@%p503 bra 	$L__BB0_239;
	ld.global.u16 	%rs1961, [%rd25+64];
$L__BB0_239:
	setp.lt.s32 	%p505, %r639, 0;
	// begin inline asm
	{mul.f16 %rs1219,%rs1210,%rs1209;
}
	// end inline asm
	// begin inline asm
	{fma.rn.f16 %rs1222,%rs1961,%rs1219,%rs1215;
}
	// end inline asm
	setp.lt.s32 	%p506, %r638, -1;
	or.pred  	%p507, %p506, %p505;
	setp.ge.s32 	%p508, %r158, %r58;
	or.pred  	%p509, %p507, %p508;
	mad.lo.s32 	%r645, %r158, %r59, %r639;
	add.s32 	%r646, %r60, %r645;
	shl.b32 	%r647, %r646, 5;
	add.s32 	%r648, %r647, %r870;
	mul.wide.s32 	%rd166, %r648, 2;
	add.s64 	%rd26, %rd1, %rd166;
	or.pred  	%p510, %p509, %p494;
	mov.u16 	%rs1962, %rs673;
	@%p510 bra 	$L__BB0_241;
	ld.global.u16 	%rs1962, [%rd26];
$L__BB0_241:
	// begin inline asm
	{mul.f16 %rs1226,%rs1208,%rs1211;
}
	// end inline asm
	// begin inline asm
	{fma.rn.f16 %rs1229,%rs1962,%rs1226,%rs1222;
}
	// end inline asm
	min.s32 	%r649, %r638, %r639;
	setp.lt.s32 	%p513, %r649, -1;
	or.pred  	%p514, %p508, %p502;
	or.pred  	%p515, %p514, %p513;
	mov.u16 	%rs1963, %rs673;
	@%p515 bra 	$L__BB0_243;
	ld.global.u16 	%rs1963, [%rd26+64];
$L__BB0_243:
	// begin inline asm
	{mul.f16 %rs1233,%rs1208,%rs1209;
}
	// end inline asm
	// begin inline asm
	{fma.rn.f16 %rs1236,%rs1963,%rs1233,%rs1229;
}
	// end inline asm
	// begin inline asm
	{fma.rn.f16 %rs1899,%rs210,%rs1236,%rs1899;
}
	// end inline asm
$L__BB0_244:
	// begin inline asm
	{  cvt.f32.f16 %f328, %rs211;}

	// end inline asm
	add.f32 	%f330, %f328, 0f3F800000;
	mul.f32 	%f331, %f330, %f3;
	fma.rn.f32 	%f39, %f331, 0f3F000000, 0fBF000000;
	// begin inline asm
	{  cvt.f32.f16 %f329, %rs212;}

	// end inline asm
	add.f32 	%f332, %f329, 0f3F800000;
	mul.f32 	%f333, %f332, %f4;
	fma.rn.f32 	%f334, %f333, 0f3F000000, 0fBF000000;
	setp.leu.f32 	%p516, %f39, 0fBF800000;
	setp.leu.f32 	%p517, %f334, 0fBF800000;
	or.pred  	%p518, %p516, %p517;
	setp.geu.f32 	%p519, %f39, %f3;
	or.pred  	%p520, %p519, %p518;
	setp.geu.f32 	%p521, %f334, %f4;
	or.pred  	%p522, %p520, %p521;
	@%p522 bra 	$L__BB0_254;
	cvt.rmi.f32.f32 	%f339, %f39;
	cvt.rzi.s32.f32 	%r650, %f339;
	cvt.rmi.f32.f32 	%f340, %f334;
	cvt.rzi.s32.f32 	%r651, %f340;
	add.s32 	%r162, %r650, 1;
	add.s32 	%r163, %r651, 1;
	cvt.rn.f32.s32 	%f341, %r650;
	sub.f32 	%f335, %f39, %f341;
	// begin inline asm
	{  cvt.rn.f16.f32 %rs1246, %f335;}

	// end inline asm
	cvt.rn.f32.s32 	%f342, %r651;
	sub.f32 	%f336, %f334, %f342;
	// begin inline asm
	{  cvt.rn.f16.f32 %rs1247, %f336;}

	// end inline asm
	sub.f32 	%f343, %f341, %f39;
	add.f32 	%f337, %f343, 0f3F800000;
	// begin inline asm
	{  cvt.rn.f16.f32 %rs1248, %f337;}

	// end inline asm
	sub.f32 	%f344, %f342, %f334;
	add.f32 	%f338, %f344, 0f3F800000;
	// begin inline asm
	{  cvt.rn.f16.f32 %rs1249, %f338;}

	// end inline asm
	or.b32  	%r652, %r650, %r651;
	setp.lt.s32 	%p523, %r652, 0;
	setp.ge.s32 	%p524, %r650, %r58;
	setp.ge.s32 	%p525, %r651, %r59;
	or.pred  	%p526, %p524, %p525;
	mad.lo.s32 	%r653, %r650, %r59, %r651;
	add.s32 	%r654, %r60, %r653;
	shl.b32 	%r655, %r654, 5;
	add.s32 	%r656, %r655, %r870;
	mul.wide.s32 	%rd167, %r656, 2;
	add.s64 	%rd27, %rd1, %rd167;
	or.pred  	%p527, %p526, %p523;
	mov.u16 	%rs1965, %rs673;
	@%p527 bra 	$L__BB0_247;
	ld.global.u16 	%rs1965, [%rd27];
$L__BB0_247:
	setp.lt.s32 	%p529, %r650, 0;
	// begin inline asm
	{mul.f16 %rs1250,%rs1248,%rs1249;
}
	// end inline asm
	// begin inline asm
	{fma.rn.f16 %rs1253,%rs1965,%rs1250,%rs673;
}
	// end inline asm
	setp.lt.s32 	%p530, %r651, -1;
	or.pred  	%p531, %p529, %p530;
	or.pred  	%p532, %p531, %p524;
	setp.ge.s32 	%p533, %r163, %r59;
	or.pred  	%p534, %p532, %p533;
	mov.u16 	%rs1966, %rs673;
	@%p534 bra 	$L__BB0_249;
	ld.global.u16 	%rs1966, [%rd27+64];
$L__BB0_249:
	setp.lt.s32 	%p536, %r651, 0;
	// begin inline asm
	{mul.f16 %rs1257,%rs1248,%rs1247;
}
	// end inline asm
	// begin inline asm
	{fma.rn.f16 %rs1260,%rs1966,%rs1257,%rs1253;
}
	// end inline asm
	setp.lt.s32 	%p537, %r650, -1;
	or.pred  	%p538, %p537, %p536;
	setp.ge.s32 	%p539, %r162, %r58;
	or.pred  	%p540, %p538, %p539;
	mad.lo.s32 	%r657, %r162, %r59, %r651;
	add.s32 	%r658, %r60, %r657;
	shl.b32 	%r659, %r658, 5;
	add.s32 	%r660, %r659, %r870;
	mul.wide.s32 	%rd168, %r660, 2;
	add.s64 	%rd28, %rd1, %rd168;
	or.pred  	%p541, %p540, %p525;
	mov.u16 	%rs1967, %rs673;
	@%p541 bra 	$L__BB0_251;
	ld.global.u16 	%rs1967, [%rd28];
$L__BB0_251:
	// begin inline asm
	{mul.f16 %rs1264,%rs1246,%rs1249;
}
	// end inline asm
	// begin inline asm
	{fma.rn.f16 %rs1267,%rs1967,%rs1264,%rs1260;
}
	// end inline asm
	min.s32 	%r661, %r650, %r651;
	setp.lt.s32 	%p544, %r661, -1;
	or.pred  	%p545, %p539, %p533;
	or.pred  	%p546, %p545, %p544;
	mov.u16 	%rs1968, %rs673;
	@%p546 bra 	$L__BB0_253;
	ld.global.u16 	%rs1968, [%rd28+64];
$L__BB0_253:
	// begin inline asm
	{mul.f16 %rs1271,%rs1246,%rs1247;
}
	// end inline asm
	// begin inline asm
	{fma.rn.f16 %rs1274,%rs1968,%rs1271,%rs1267;
}
	// end inline asm
	// begin inline asm
	{fma.rn.f16 %rs1899,%rs213,%rs1274,%rs1899;
}
	// end inline asm
$L__BB0_254:
	ld.global.u16 	%rs1282, [%rd11+64];
	ld.global.u16 	%rs1283, [%rd11+66];
	ld.global.u16 	%rs350, [%rd12+32];
	ld.global.u16 	%rs351, [%rd11+68];
	ld.global.u16 	%rs352, [%rd11+70];
	ld.global.u16 	%rs353, [%rd12+34];
	ld.global.u16 	%rs354, [%rd11+72];
	ld.global.u16 	%rs355, [%rd11+74];
	ld.global.u16 	%rs356, [%rd12+36];
	ld.global.u16 	%rs357, [%rd11+76];
	ld.global.u16 	%rs358, [%rd11+78];
	ld.global.u16 	%rs359, [%rd12+38];
	ld.global.u16 	%rs360, [%rd11+80];
	ld.global.u16 	%rs361, [%rd11+82];
	ld.global.u16 	%rs362, [%rd12+40];
	ld.global.u16 	%rs363, [%rd11+84];
	ld.global.u16 	%rs364, [%rd11+86];
	ld.global.u16 	%rs365, [%rd12+42];
	ld.global.u16 	%rs366, [%rd11+88];
	ld.global.u16 	%rs367, [%rd11+90];
	ld.global.u16 	%rs368, [%rd12+44];
	ld.global.u16 	%rs369, [%rd11+92];
	ld.global.u16 	%rs370, [%rd11+94];
	ld.global.u16 	%rs371, [%rd12+46];
	// begin inline asm
	{  cvt.f32.f16 %f345, %rs1282;}

	// end inline asm
	add.f32 	%f347, %f345, 0f3F800000;
	mul.f32 	%f348, %f347, %f5;
	fma.rn.f32 	%f41, %f348, 0f3F000000, 0fBF000000;
	// begin inline asm
	{  cvt.f32.f16 %f346, %rs1283;}

	// end inline asm
	add.f32 	%f349, %f346, 0f3F800000;
	mul.f32 	%f350, %f349, %f6;
	fma.rn.f32 	%f351, %f350, 0f3F000000, 0fBF000000;
	setp.leu.f32 	%p547, %f41, 0fBF800000;
	setp.leu.f32 	%p548, %f351, 0fBF800000;
	or.pred  	%p549, %p547, %p548;
	setp.geu.f32 	%p550, %f41, %f5;
	or.pred  	%p551, %p550, %p549;
	setp.geu.f32 	%p552, %f351, %f6;
	or.pred  	%p553, %p551, %p552;
	@%p553 bra 	$L__BB0_264;
	cvt.rmi.f32.f32 	%f356, %f41;
	cvt.rzi.s32.f32 	%r662, %f356;
	cvt.rmi.f32.f32 	%f357, %f351;
	cvt.rzi.s32.f32 	%r663, %f357;
	add.s32 	%r166, %r662, 1;
	add.s32 	%r167, %r663, 1;
	cvt.rn.f32.s32 	%f358, %r662;
	sub.f32 	%f352, %f41, %f358;
	// begin inline asm
	{  cvt.rn.f16.f32 %rs1284, %f352;}

	// end inline asm
	cvt.rn.f32.s32 	%f359, %r663;
	sub.f32 	%f353, %f351, %f359;
	// begin inline asm
	{  cvt.rn.f16.f32 %rs1285, %f353;}

	// end inline asm
	sub.f32 	%f360, %f358, %f41;
	add.f32 	%f354, %f360, 0f3F800000;
	// begin inline asm
	{  cvt.rn.f16.f32 %rs1286, %f354;}

	// end inline asm
	sub.f32 	%f361, %f359, %f351;
	add.f32 	%f355, %f361, 0f3F800000;
	// begin inline asm
	{  cvt.rn.f16.f32 %rs1287, %f355;}

	// end inline asm
	or.b32  	%r664, %r662, %r663;
	setp.lt.s32 	%p554, %r664, 0;
	setp.ge.s32 	%p555, %r662, %r61;
	setp.ge.s32 	%p556, %r663, %r62;
	or.pred  	%p557, %p555, %p556;
	mad.lo.s32 	%r665, %r662, %r62, %r663;
	add.s32 	%r666, %r63, %r665;
	shl.b32 	%r667, %r666, 5;
	add.s32 	%r668, %r667, %r870;
	mul.wide.s32 	%rd169, %r668, 2;
	add.s64 	%rd29, %rd1, %rd169;
	or.pred  	%p558, %p557, %p554;
	mov.u16 	%rs1970, %rs673;
	@%p558 bra 	$L__BB0_257;
	ld.global.u16 	%rs1970, [%rd29];
$L__BB0_257:
	setp.lt.s32 	%p560, %r662, 0;
	// begin inline asm
	{mul.f16 %rs1288,%rs1286,%rs1287;
}
	// end inline asm
	// begin inline asm
	{fma.rn.f16 %rs1291,%rs1970,%rs1288,%rs673;
}
	// end inline asm
	setp.lt.s32 	%p561, %r663, -1;
	or.pred  	%p562, %p560, %p561;
	or.pred  	%p563, %p562, %p555;
	setp.ge.s32 	%p564, %r167, %r62;
	or.pred  	%p565, %p563, %p564;
	mov.u16 	%rs1971, %rs673;
	@%p565 bra 	$L__BB0_259;
	ld.global.u16 	%rs1971, [%rd29+64];
$L__BB0_259:
	setp.lt.s32 	%p567, %r663, 0;
	// begin inline asm
	{mul.f16 %rs1295,%rs1286,%rs1285;
}
	// end inline asm
	// begin inline asm
	{fma.rn.f16 %rs1298,%rs1971,%rs1295,%rs1291;
}
	// end inline asm
	setp.lt.s32 	%p568, %r662, -1;
	or.pred  	%p569, %p568, %p567;
	setp.ge.s32 	%p570, %r166, %r61;
	or.pred  	%p571, %p569, %p570;
	mad.lo.s32 	%r669, %r166, %r62, %r663;
	add.s32 	%r670, %r63, %r669;
	shl.b32 	%r671, %r670, 5;
	add.s32 	%r672, %r671, %r870;
	mul.wide.s32 	%rd170, %r672, 2;
	add.s64 	%rd30, %rd1, %rd170;
	or.pred  	%p572, %p571, %p556;
	mov.u16 	%rs1972, %rs673;
	@%p572 bra 	$L__BB0_261;
	ld.global.u16 	%rs1972, [%rd30];
$L__BB0_261:
	// begin inline asm
	{mul.f16 %rs1302,%rs1284,%rs1287;
}
	// end inline asm
	// begin inline asm
	{fma.rn.f16 %rs1305,%rs1972,%rs1302,%rs1298;
}
	// end inline asm
	min.s32 	%r673, %r662, %r663;
	setp.lt.s32 	%p575, %r673, -1;
	or.pred  	%p576, %p570, %p564;
	or.pred  	%p577, %p576, %p575;
	mov.u16 	%rs1973, %rs673;
	@%p577 bra 	$L__BB0_263;
	ld.global.u16 	%rs1973, [%rd30+64];
$L__BB0_263:
	// begin inline asm
	{mul.f16 %rs1309,%rs1284,%rs1285;
}
	// end inline asm
	// begin inline asm
	{fma.rn.f16 %rs1312,%rs1973,%rs1309,%rs1305;
}
	// end inline asm
	// begin inline asm
	{fma.rn.f16 %rs1899,%rs350,%rs1312,%rs1899;
}
	// end inline asm
$L__BB0_264:
	// begin inline asm
	{  cvt.f32.f16 %f362, %rs351;}

	// end inline asm
	add.f32 	%f364, %f362, 0f3F800000;
	mul.f32 	%f365, %f364, %f5;
	fma.rn.f32 	%f43, %f365, 0f3F000000, 0fBF000000;
	// begin inline asm
	{  cvt.f32.f16 %f363, %rs352;}

	// end inline asm
	add.f32 	%f366, %f363, 0f3F800000;
	mul.f32 	%f367, %f366, %f6;
	fma.rn.f32 	%f368, %f367, 0f3F000000, 0fBF000000;
	setp.leu.f32 	%p578, %f43, 0fBF800000;
	setp.leu.f32 	%p579, %f368, 0fBF800000;
	or.pred  	%p580, %p578, %p579;
	setp.geu.f32 	%p581, %f43, %f5;
	or.pred  	%p582, %p581, %p580;
	setp.geu.f32 	%p583, %f368, %f6;
	or.pred  	%p584, %p582, %p583;
	@%p584 bra 	$L__BB0_274;
	cvt.rmi.f32.f32 	%f373, %f43;
	cvt.rzi.s32.f32 	%r674, %f373;
	cvt.rmi.f32.f32 	%f374, %f368;
	cvt.rzi.s32.f32 	%r675, %f374;
	add.s32 	%r170, %r674, 1;
	add.s32 	%r171, %r675, 1;
	cvt.rn.f32.s32 	%f375, %r674;
	sub.f32 	%f369, %f43, %f375;
	// begin inline asm
	{  cvt.rn.f16.f32 %rs1322, %f369;}

	// end inline asm
	cvt.rn.f32.s32 	%f376, %r675;
	sub.f32 	%f370, %f368, %f376;
	// begin inline asm
	{  cvt.rn.f16.f32 %rs1323, %f370;}

	// end inline asm
	sub.f32 	%f377, %f375, %f43;
	add.f32 	%f371, %f377, 0f3F800000;
	// begin inline asm
	{  cvt.rn.f16.f32 %rs1324, %f371;}

	// end inline asm
	sub.f32 	%f378, %f376, %f368;
	add.f32 	%f372, %f378, 0f3F800000;
	// begin inline asm
	{  cvt.rn.f16.f32 %rs1325, %f372;}

	// end inline asm
	or.b32  	%r676, %r674, %r675;
	setp.lt.s32 	%p585, %r676, 0;
	setp.ge.s32 	%p586, %r674, %r61;
	setp.ge.s32 	%p587, %r675, %r62;
	or.pred  	%p588, %p586, %p587;
	mad.lo.s32 	%r677, %r674, %r62, %r675;
	add.s32 	%r678, %r63, %r677;
	shl.b32 	%r679, %r678, 5;
	add.s32 	%r680, %r679, %r870;
	mul.wide.s32 	%rd171, %r680, 2;
	add.s64 	%rd31, %rd1, %rd171;
	or.pred  	%p589, %p588, %p585;
	mov.u16 	%rs1975, %rs673;
	@%p589 bra 	$L__BB0_267;
	ld.global.u16 	%rs1975, [%rd31];
$L__BB0_267:
	setp.lt.s32 	%p591, %r674, 0;
	// begin inline asm
	{mul.f16 %rs1326,%rs1324,%rs1325;
}
	// end inline asm
	// begin inline asm
	{fma.rn.f16 %rs1329,%rs1975,%rs1326,%rs673;
}
	// end inline asm
	setp.lt.s32 	%p592, %r675, -1;
	or.pred  	%p593, %p591, %p592;
	or.pred  	%p594, %p593, %p586;
	setp.ge.s32 	%p595, %r171, %r62;
	or.pred  	%p596, %p594, %p595;
	mov.u16 	%rs1976, %rs673;
	@%p596 bra 	$L__BB0_269;
	ld.global.u16 	%rs1976, [%rd31+64];
$L__BB0_269:
	setp.lt.s32 	%p598, %r675, 0;
	// begin inline asm
	{mul.f16 %rs1333,%rs1324,%rs1323;
}
	// end inline asm
	// begin inline asm
	{fma.rn.f16 %rs1336,%rs1976,%rs1333,%rs1329;
}
	// end inline asm
	setp.lt.s32 	%p599, %r674, -1;
	or.pred  	%p600, %p599, %p598;
	setp.ge.s32 	%p601, %r170, %r61;
	or.pred  	%p602, %p600, %p601;
	mad.lo.s32 	%r681, %r170, %r62, %r675;
	add.s32 	%r682, %r63, %r681;
	shl.b32 	%r683, %r682, 5;
	add.s32 	%r684, %r683, %r870;
	mul.wide.s32 	%rd172, %r684, 2;
	add.s64 	%rd32, %rd1, %rd172;
	or.pred  	%p603, %p602, %p587;
	mov.u16 	%rs1977, %rs673;
	@%p603 bra 	$L__BB0_271;
	ld.global.u16 	%rs1977, [%rd32];
$L__BB0_271:
	// begin inline asm
	{mul.f16 %rs1340,%rs1322,%rs1325;
}
	// end inline asm
	// begin inline asm
	{fma.rn.f16 %rs1343,%rs1977,%rs1340,%rs1336;
}
	// end inline asm
	min.s32 	%r685, %r674, %r675;
	setp.lt.s32 	%p606, %r685, -1;
	or.pred  	%p607, %p601, %p595;
	or.pred  	%p608, %p607, %p606;
	mov.u16 	%rs1978, %rs673;
	@%p608 bra 	$L__BB0_273;
	ld.global.u16 	%rs1978, [%rd32+64];
$L__BB0_273:
	// begin inline asm
	{mul.f16 %rs1347,%rs1322,%rs1323;
}
	// end inline asm
	// begin inline asm
	{fma.rn.f16 %rs1350,%rs1978,%rs1347,%rs1343;
}
	// end inline asm
	// begin inline asm
	{fma.rn.f16 %rs1899,%rs353,%rs1350,%rs1899;
}
	// end inline asm
$L__BB0_274:
	// begin inline asm
	{  cvt.f32.f16 %f379, %rs354;}

	// end inline asm
	add.f32 	%f381, %f379, 0f3F800000;
	mul.f32 	%f382, %f381, %f5;
	fma.rn.f32 	%f45, %f382, 0f3F000000, 0fBF000000;
	// begin inline asm
	{  cvt.f32.f16 %f380, %rs355;}

	// end inline asm
	add.f32 	%f383, %f380, 0f3F800000;
	mul.f32 	%f384, %f383, %f6;
	fma.rn.f32 	%f385, %f384, 0f3F000000, 0fBF000000;
	setp.leu.f32 	%p609, %f45, 0fBF800000;
	setp.leu.f32 	%p610, %f385, 0fBF800000;
	or.pred  	%p611, %p609, %p610;
	setp.geu.f32 	%p612, %f45, %f5;
	or.pred  	%p613, %p612, %p611;
	setp.geu.f32 	%p614, %f385, %f6;
	or.pred  	%p615, %p613, %p614;
	@%p615 bra 	$L__BB0_284;
	cvt.rmi.f32.f32 	%f390, %f45;
	cvt.rzi.s32.f32 	%r686, %f390;
	cvt.rmi.f32.f32 	%f391, %f385;
	cvt.rzi.s32.f32 	%r687, %f391;
	add.s32 	%r174, %r686, 1;
	add.s32 	%r175, %r687, 1;
	cvt.rn.f32.s32 	%f392, %r686;
	sub.f32 	%f386, %f45, %f392;
	// begin inline asm
	{  cvt.rn.f16.f32 %rs1360, %f386;}

	// end inline asm
	cvt.rn.f32.s32 	%f393, %r687;
	sub.f32 	%f387, %f385, %f393;
	// begin inline asm
	{  cvt.rn.f16.f32 %rs1361, %f387;}

	// end inline asm
	sub.f32 	%f394, %f392, %f45;
	add.f32 	%f388, %f394, 0f3F800000;
	// begin inline asm
	{  cvt.rn.f16.f32 %rs1362, %f388;}

	// end inline asm
	sub.f32 	%f395, %f393, %f385;
	add.f32 	%f389, %f395, 0f3F800000;
	// begin inline asm
	{  cvt.rn.f16.f32 %rs1363, %f389;}

	// end inline asm
	or.b32  	%r688, %r686, %r687;
	setp.lt.s32 	%p616, %r688, 0;
	setp.ge.s32 	%p617, %r686, %r61;
	setp.ge.s32 	%p618, %r687, %r62;
	or.pred  	%p619, %p617, %p618;
	mad.lo.s32 	%r689, %r686, %r62, %r687;
	add.s32 	%r690, %r63, %r689;
	shl.b32 	%r691, %r690, 5;
	add.s32 	%r692, %r691, %r870;
	mul.wide.s32 	%rd173, %r692, 2;
	add.s64 	%rd33, %rd1, %rd173;
	or.pred  	%p620, %p619, %p616;
	mov.u16 	%rs1980, %rs673;
	@%p620 bra 	$L__BB0_277;
	ld.global.u16 	%rs1980, [%rd33];
$L__BB0_277:
	setp.lt.s32 	%p622, %r686, 0;
	// begin inline asm
	{mul.f16 %rs1364,%rs1362,%rs1363;
}
	// end inline asm
	// begin inline asm
	{fma.rn.f16 %rs1367,%rs1980,%rs1364,%rs673;
}
	// end inline asm
	setp.lt.s32 	%p623, %r687, -1;
	or.pred  	%p624, %p622, %p623;
	or.pred  	%p625, %p624, %p617;
	setp.ge.s32 	%p626, %r175, %r62;
	or.pred  	%p627, %p625, %p626;
	mov.u16 	%rs1981, %rs673;
	@%p627 bra 	$L__BB0_279;
	ld.global.u16 	%rs1981, [%rd33+64];
$L__BB0_279:
	setp.lt.s32 	%p629, %r687, 0;
	// begin inline asm
	{mul.f16 %rs1371,%rs1362,%rs1361;
}
	// end inline asm
	// begin inline asm
	{fma.rn.f16 %rs1374,%rs1981,%rs1371,%rs1367;
}
	// end inline asm
	setp.lt.s32 	%p630, %r686, -1;
	or.pred  	%p631, %p630, %p629;
	setp.ge.s32 	%p632, %r174, %r61;
	or.pred  	%p633, %p631, %p632;
	mad.lo.s32 	%r693, %r174, %r62, %r687;
	add.s32 	%r694, %r63, %r693;
	shl.b32 	%r695, %r694, 5;
	add.s32 	%r696, %r695, %r870;
	mul.wide.s32 	%rd174, %r696, 2;
	add.s64 	%rd34, %rd1, %rd174;
	or.pred  	%p634, %p633, %p618;
	mov.u16 	%rs1982, %rs673;
	@%p634 bra 	$L__BB0_281;
	ld.global.u16 	%rs1982, [%rd34];
$L__BB0_281:
	// begin inline asm
	{mul.f16 %rs1378,%rs1360,%rs1363;
}
	// end inline asm
	// begin inline asm
	{fma.rn.f16 %rs1381,%rs1982,%rs1378,%rs1374;
}
	// end inline asm
	min.s32 	%r697, %r686, %r687;
	setp.lt.s32 	%p637, %r697, -1;
	or.pred  	%p638, %p632, %p626;
	or.pred  	%p639, %p638, %p637;
	mov.u16 	%rs1983, %rs673;
	@%p639 bra 	$L__BB0_283;
	ld.global.u16 	%rs1983, [%rd34+64];
$L__BB0_283:
	// begin inline asm
	{mul.f16 %rs1385,%rs1360,%rs1361;
}
	// end inline asm
	// begin inline asm
	{fma.rn.f16 %rs1388,%rs1983,%rs1385,%rs1381;
}
	// end inline asm
	// begin inline asm
	{fma.rn.f16 %rs1899,%rs356,%rs1388,%rs1899;
}
	// end inline asm
$L__BB0_284:
	// begin inline asm
	{  cvt.f32.f16 %f396, %rs357;}

	// end inline asm
	add.f32 	%f398, %f396, 0f3F800000;
	mul.f32 	%f399, %f398, %f5;
	fma.rn.f32 	%f47, %f399, 0f3F000000, 0fBF000000;
	// begin inline asm
	{  cvt.f32.f16 %f397, %rs358;}

	// end inline asm
	add.f32 	%f400, %f397, 0f3F800000;
	mul.f32 	%f401, %f400, %f6;
	fma.rn.f32 	%f402, %f401, 0f3F000000, 0fBF000000;
	setp.leu.f32 	%p640, %f47, 0fBF800000;
	setp.leu.f32 	%p641, %f402, 0fBF800000;
	or.pred  	%p642, %p640, %p641;
	setp.geu.f32 	%p643, %f47, %f5;
	or.pred  	%p644, %p643, %p642;
	setp.geu.f32 	%p645, %f402, %f6;
	or.pred  	%p646, %p644, %p645;
	@%p646 bra 	$L__BB0_294;
	cvt.rmi.f32.f32 	%f407, %f47;
	cvt.rzi.s32.f32 	%r698, %f407;
	cvt.rmi.f32.f32 	%f408, %f402;
	cvt.rzi.s32.f32 	%r699, %f408;
	add.s32 	%r178, %r698, 1;
	add.s32 	%r179, %r699, 1;
	cvt.rn.f32.s32 	%f409, %r698;
	sub.f32 	%f403, %f47, %f409;
	// begin inline asm
	{  cvt.rn.f16.f32 %rs1398, %f403;}

	// end inline asm
	cvt.rn.f32.s32 	%f410, %r699;
	sub.f32 	%f404, %f402, %f410;
	// begin inline asm
	{  cvt.rn.f16.f32 %rs1399, %f404;}

	// end inline asm
	sub.f32 	%f411, %f409, %f47;
	add.f32 	%f405, %f411, 0f3F800000;
	// begin inline asm
	{  cvt.rn.f16.f32 %rs1400, %f405;}

	// end inline asm
	sub.f32 	%f412, %f410, %f402;
	add.f32 	%f406, %f412, 0f3F800000;
	// begin inline asm
	{  cvt.rn.f16.f32 %rs1401, %f406;}

	// end inline asm
	or.b32  	%r700, %r698, %r699;
	setp.lt.s32 	%p647, %r700, 0;
	setp.ge.s32 	%p648, %r698, %r61;
	setp.ge.s32 	%p649, %r699, %r62;
	or.pred  	%p650, %p648, %p649;
	mad.lo.s32 	%r701, %r698, %r62, %r699;
	add.s32 	%r702, %r63, %r701;
	shl.b32 	%r703, %r702, 5;
	add.s32 	%r704, %r703, %r870;
	mul.wide.s32 	%rd175, %r704, 2;
	add.s64 	%rd35, %rd1, %rd175;
	or.pred  	%p651, %p650, %p647;
	mov.u16 	%rs1985, %rs673;
	@%p651 bra 	$L__BB0_287;
	ld.global.u16 	%rs1985, [%rd35];
$L__BB0_287:
	setp.lt.s32 	%p653, %r698, 0;
	// begin inline asm
	{mul.f16 %rs1402,%rs1400,%rs1401;
}
	// end inline asm
	// begin inline asm
	{fma.rn.f16 %rs1405,%rs1985,%rs1402,%rs673;
}
	// end inline asm
	setp.lt.s32 	%p654, %r699, -1;
	or.pred  	%p655, %p653, %p654;
	or.pred  	%p656, %p655, %p648;
	setp.ge.s32 	%p657, %r179, %r62;
	or.pred  	%p658, %p656, %p657;
	mov.u16 	%rs1986, %rs673;
	@%p658 bra 	$L__BB0_289;
	ld.global.u16 	%rs1986, [%rd35+64];
$L__BB0_289:
	setp.lt.s32 	%p660, %r699, 0;
	// begin inline asm
	{mul.f16 %rs1409,%rs1400,%rs1399;
}
	// end inline asm
	// begin inline asm
	{fma.rn.f16 %rs1412,%rs1986,%rs1409,%rs1405;
}
	// end inline asm
	setp.lt.s32 	%p661, %r698, -1;
	or.pred  	%p662, %p661, %p660;
	setp.ge.s32 	%p663, %r178, %r61;
	or.pred  	%p664, %p662, %p663;
	mad.lo.s32 	%r705, %r178, %r62, %r699;
	add.s32 	%r706, %r63, %r705;
	shl.b32 	%r707, %r706, 5;
	add.s32 	%r708, %r707, %r870;
	mul.wide.s32 	%rd176, %r708, 2;
	add.s64 	%rd36, %rd1, %rd176;
	or.pred  	%p665, %p664, %p649;
	mov.u16 	%rs1987, %rs673;
	@%p665 bra 	$L__BB0_291;
	ld.global.u16 	%rs1987, [%rd36];
$L__BB0_291:
	// begin inline asm
	{mul.f16 %rs1416,%rs1398,%rs1401;
}
	// end inline asm
	// begin inline asm
	{fma.rn.f16 %rs1419,%rs1987,%rs1416,%rs1412;
}
	// end inline asm
	min.s32 	%r709, %r698, %r699;
	setp.lt.s32 	%p668, %r709, -1;
	or.pred  	%p669, %p663, %p657;
	or.pred  	%p670, %p669, %p668;
	mov.u16 	%rs1988, %rs673;
	@%p670 bra 	$L__BB0_293;
	ld.global.u16 	%rs1988, [%rd36+64];
$L__BB0_293:
	// begin inline asm
	{mul.f16 %rs1423,%rs1398,%rs1399;
}
	// end inline asm
	// begin inline asm
	{fma.rn.f16 %rs1426,%rs1988,%rs1423,%rs1419;
}
	// end inline asm
	// begin inline asm
	{fma.rn.f16 %rs1899,%rs359,%rs1426,%rs1899;
}
	// end inline asm
$L__BB0_294:
	// begin inline asm
	{  cvt.f32.f16 %f413, %rs360;}

	// end inline asm
	add.f32 	%f415, %f413, 0f3F800000;
	mul.f32 	%f416, %f415, %f5;
	fma.rn.f32 	%f49, %f416, 0f3F000000, 0fBF000000;
	// begin inline asm
	{  cvt.f32.f16 %f414, %rs361;}

	// end inline asm
	add.f32 	%f417, %f414, 0f3F800000;
	mul.f32 	%f418, %f417, %f6;
	fma.rn.f32 	%f419, %f418, 0f3F000000, 0fBF000000;
	setp.leu.f32 	%p671, %f49, 0fBF800000;
	setp.leu.f32 	%p672, %f419, 0fBF800000;
	or.pred  	%p673, %p671, %p672;
	setp.geu.f32 	%p674, %f49, %f5;
	or.pred  	%p675, %p674, %p673;
	setp.geu.f32 	%p676, %f419, %f6;
	or.pred  	%p677, %p675, %p676;
	@%p677 bra 	$L__BB0_304;
	cvt.rmi.f32.f32 	%f424, %f49;
	cvt.rzi.s32.f32 	%r710, %f424;
	cvt.rmi.f32.f32 	%f425, %f419;
	cvt.rzi.s32.f32 	%r711, %f425;
	add.s32 	%r182, %r710, 1;
	add.s32 	%r183, %r711, 1;
	cvt.rn.f32.s32 	%f426, %r710;
	sub.f32 	%f420, %f49, %f426;
	// begin inline asm
	{  cvt.rn.f16.f32 %rs1436, %f420;}

	// end inline asm
	cvt.rn.f32.s32 	%f427, %r711;
	sub.f32 	%f421, %f419, %f427;
	// begin inline asm
	{  cvt.rn.f16.f32 %rs1437, %f421;}

	// end inline asm
	sub.f32 	%f428, %f426, %f49;
	add.f32 	%f422, %f428, 0f3F800000;
	// begin inline asm
	{  cvt.rn.f16.f32 %rs1438, %f422;}

	// end inline asm
	sub.f32 	%f429, %f427, %f419;
	add.f32 	%f423, %f429, 0f3F800000;
	// begin inline asm
	{  cvt.rn.f16.f32 %rs1439, %f423;}

	// end inline asm
	or.b32  	%r712, %r710, %r711;
	setp.lt.s32 	%p678, %r712, 0;
	setp.ge.s32 	%p679, %r710, %r61;
	setp.ge.s32 	%p680, %r711, %r62;
	or.pred  	%p681, %p679, %p680;
	mad.lo.s32 	%r713, %r710, %r62, %r711;
	add.s32 	%r714, %r63, %r713;
	shl.b32 	%r715, %r714, 5;
	add.s32 	%r716, %r715, %r870;
	mul.wide.s32 	%rd177, %r716, 2;
	add.s64 	%rd37, %rd1, %rd177;
	or.pred  	%p682, %p681, %p678;
	mov.u16 	%rs1990, %rs673;
	@%p682 bra 	$L__BB0_297;
	ld.global.u16 	%rs1990, [%rd37];
$L__BB0_297:
	setp.lt.s32 	%p684, %r710, 0;
	// begin inline asm
	{mul.f16 %rs1440,%rs1438,%rs1439;
}
	// end inline asm
	// begin inline asm
	{fma.rn.f16 %rs1443,%rs1990,%rs1440,%rs673;
}
	// end inline asm
	setp.lt.s32 	%p685, %r711, -1;
	or.pred  	%p686, %p684, %p685;
	or.pred  	%p687, %p686, %p679;
	setp.ge.s32 	%p688, %r183, %r62;
	or.pred  	%p689, %p687, %p688;
	mov.u16 	%rs1991, %rs673;
	@%p689 bra 	$L__BB0_299;
	ld.global.u16 	%rs1991, [%rd37+64];
$L__BB0_299:
	setp.lt.s32 	%p691, %r711, 0;
	// begin inline asm
	{mul.f16 %rs1447,%rs1438,%rs1437;
}
	// end inline asm
	// begin inline asm
	{fma.rn.f16 %rs1450,%rs1991,%rs1447,%rs1443;
}
	// end inline asm
	setp.lt.s32 	%p692, %r710, -1;
	or.pred  	%p693, %p692, %p691;
	setp.ge.s32 	%p694, %r182, %r61;
	or.pred  	%p695, %p693, %p694;
	mad.lo.s32 	%r717, %r182, %r62, %r711;
	add.s32 	%r718, %r63, %r717;
	shl.b32 	%r719, %r718, 5;
	add.s32 	%r720, %r719, %r870;
	mul.wide.s32 	%rd178, %r720, 2;
	add.s64 	%rd38, %rd1, %rd178;
	or.pred  	%p696, %p695, %p680;
	mov.u16 	%rs1992, %rs673;
	@%p696 bra 	$L__BB0_301;
	ld.global.u16 	%rs1992, [%rd38];
$L__BB0_301:
	// begin inline asm
	{mul.f16 %rs1454,%rs1436,%rs1439;
}
	// end inline asm
	// begin inline asm
	{fma.rn.f16 %rs1457,%rs1992,%rs1454,%rs1450;
}
	// end inline asm
	min.s32 	%r721, %r710, %r711;
	setp.lt.s32 	%p699, %r721, -1;
	or.pred  	%p700, %p694, %p688;
	or.pred  	%p701, %p700, %p699;
	mov.u16 	%rs1993, %rs673;
	@%p701 bra 	$L__BB0_303;
	ld.global.u16 	%rs1993, [%rd38+64];
$L__BB0_303:
	// begin inline asm
	{mul.f16 %rs1461,%rs1436,%rs1437;
}
	// end inline asm
	// begin inline asm
	{fma.rn.f16 %rs1464,%rs1993,%rs1461,%rs1457;
}
	// end inline asm
	// begin inline asm
	{fma.rn.f16 %rs1899,%rs362,%rs1464,%rs1899;
}
	// end inline asm
$L__BB0_304:
	// begin inline asm
	{  cvt.f32.f16 %f430, %rs363;}

	// end inline asm
	add.f32 	%f432, %f430, 0f3F800000;
	mul.f32 	%f433, %f432, %f5;
	fma.rn.f32 	%f51, %f433, 0f3F000000, 0fBF000000;
	// begin inline asm
	{  cvt.f32.f16 %f431, %rs364;}

	// end inline asm
	add.f32 	%f434, %f431, 0f3F800000;
	mul.f32 	%f435, %f434, %f6;
	fma.rn.f32 	%f436, %f435, 0f3F000000, 0fBF000000;
	setp.leu.f32 	%p702, %f51, 0fBF800000;
	setp.leu.f32 	%p703, %f436, 0fBF800000;
	or.pred  	%p704, %p702, %p703;
	setp.geu.f32 	%p705, %f51, %f5;
	or.pred  	%p706, %p705, %p704;
	setp.geu.f32 	%p707, %f436, %f6;
	or.pred  	%p708, %p706, %p707;
	@%p708 bra 	$L__BB0_314;
	cvt.rmi.f32.f32 	%f441, %f51;
	cvt.rzi.s32.f32 	%r722, %f441;
	cvt.rmi.f32.f32 	%f442, %f436;
	cvt.rzi.s32.f32 	%r723, %f442;
	add.s32 	%r186, %r722, 1;
	add.s32 	%r187, %r723, 1;
	cvt.rn.f32.s32 	%f443, %r722;
	sub.f32 	%f437, %f51, %f443;
	// begin inline asm
	{  cvt.rn.f16.f32 %rs1474, %f437;}

	// end inline asm
	cvt.rn.f32.s32 	%f444, %r723;
	sub.f32 	%f438, %f436, %f444;
	// begin inline asm
	{  cvt.rn.f16.f32 %rs1475, %f438;}

	// end inline asm
	sub.f32 	%f445, %f443, %f51;
	add.f32 	%f439, %f445, 0f3F800000;
	// begin inline asm
	{  cvt.rn.f16.f32 %rs1476, %f439;}

	// end inline asm
	sub.f32 	%f446, %f444, %f436;
	add.f32 	%f440, %f446, 0f3F800000;
	// begin inline asm
	{  cvt.rn.f16.f32 %rs1477, %f440;}

	// end inline asm
	or.b32  	%r724, %r722, %r723;
	setp.lt.s32 	%p709, %r724, 0;
	setp.ge.s32 	%p710, %r722, %r61;
	setp.ge.s32 	%p711, %r723, %r62;
	or.pred  	%p712, %p710, %p711;
	mad.lo.s32 	%r725, %r722, %r62, %r723;
	add.s32 	%r726, %r63, %r725;
	shl.b32 	%r727, %r726, 5;
	add.s32 	%r728, %r727, %r870;
	mul.wide.s32 	%rd179, %r728, 2;
	add.s64 	%rd39, %rd1, %rd179;
	or.pred  	%p713, %p712, %p709;
	mov.u16 	%rs1995, %rs673;
	@%p713 bra 	$L__BB0_307;
	ld.global.u16 	%rs1995, [%rd39];
$L__BB0_307:
	setp.lt.s32 	%p715, %r722, 0;
	// begin inline asm
	{mul.f16 %rs1478,%rs1476,%rs1477;
}
	// end inline asm
	// begin inline asm
	{fma.rn.f16 %rs1481,%rs1995,%rs1478,%rs673;
}
	// end inline asm
	setp.lt.s32 	%p716, %r723, -1;
	or.pred  	%p717, %p715, %p716;
	or.pred  	%p718, %p717, %p710;
	setp.ge.s32 	%p719, %r187, %r62;
	or.pred  	%p720, %p718, %p719;
	mov.u16 	%rs1996, %rs673;
	@%p720 bra 	$L__BB0_309;
	ld.global.u16 	%rs1996, [%rd39+64];
$L__BB0_309:
	setp.lt.s32 	%p722, %r723, 0;
	// begin inline asm
	{mul.f16 %rs1485,%rs1476,%rs1475;
}
	// end inline asm
	// begin inline asm
	{fma.rn.f16 %rs1488,%rs1996,%rs1485,%rs1481;
}
	// end inline asm
	setp.lt.s32 	%p723, %r722, -1;
	or.pred  	%p724, %p723, %p722;
	setp.ge.s32 	%p725, %r186, %r61;
	or.pred  	%p726, %p724, %p725;
	mad.lo.s32 	%r729, %r186, %r62, %r723;
	add.s32 	%r730, %r63, %r729;
	shl.b32 	%r731, %r730, 5;
	add.s32 	%r732, %r731, %r870;
	mul.wide.s32 	%rd180, %r732, 2;
	add.s64 	%rd40, %rd1, %rd180;
	or.pred  	%p727, %p726, %p711;
	mov.u16 	%rs1997, %rs673;
	@%p727 bra 	$L__BB0_311;
	ld.global.u16 	%rs1997, [%rd40];
$L__BB0_311:
	// begin inline asm
	{mul.f16 %rs1492,%rs1474,%rs1477;
}
	// end inline asm
	// begin inline asm
	{fma.rn.f16 %rs1495,%rs1997,%rs1492,%rs1488;
}
	// end inline asm
	min.s32 	%r733, %r722, %r723;
	setp.lt.s32 	%p730, %r733, -1;
	or.pred  	%p731, %p725, %p719;
	or.pred  	%p732, %p731, %p730;
	mov.u16 	%rs1998, %rs673;
	@%p732 bra 	$L__BB0_313;
	ld.global.u16 	%rs1998, [%rd40+64];
$L__BB0_313:
	// begin inline asm
	{mul.f16 %rs1499,%rs1474,%rs1475;
}
	// end inline asm
	// begin inline asm
	{fma.rn.f16 %rs1502,%rs1998,%rs1499,%rs1495;
}
	// end inline asm
	// begin inline asm
	{fma.rn.f16 %rs1899,%rs365,%rs1502,%rs1899;
}
	// end inline asm
$L__BB0_314:
	// begin inline asm
	{  cvt.f32.f16 %f447, %rs366;}

	// end inline asm
	add.f32 	%f449, %f447, 0f3F800000;
	mul.f32 	%f450, %f449, %f5;
	fma.rn.f32 	%f53, %f450, 0f3F000000, 0fBF000000;
	// begin inline asm
	{  cvt.f32.f16 %f448, %rs367;}

	// end inline asm
	add.f32 	%f451, %f448, 0f3F800000;
	mul.f32 	%f452, %f451, %f6;
	fma.rn.f32 	%f453, %f452, 0f3F000000, 0fBF000000;
	setp.leu.f32 	%p733, %f53, 0fBF800000;
	setp.leu.f32 	%p734, %f453, 0fBF800000;
	or.pred  	%p735, %p733, %p734;
	setp.geu.f32 	%p736, %f53, %f5;
	or.pred  	%p737, %p736, %p735;
	setp.geu.f32 	%p738, %f453, %f6;
	or.pred  	%p739, %p737, %p738;
	@%p739 bra 	$L__BB0_324;
	cvt.rmi.f32.f32 	%f458, %f53;
	cvt.rzi.s32.f32 	%r734, %f458;
	cvt.rmi.f32.f32 	%f459, %f453;
	cvt.rzi.s32.f32 	%r735, %f459;
	add.s32 	%r190, %r734, 1;
	add.s32 	%r191, %r735, 1;
	cvt.rn.f32.s32 	%f460, %r734;
	sub.f32 	%f454, %f53, %f460;
	// begin inline asm
	{  cvt.rn.f16.f32 %rs1512, %f454;}

	// end inline asm
	cvt.rn.f32.s32 	%f461, %r735;
	sub.f32 	%f455, %f453, %f461;
	// begin inline asm
	{  cvt.rn.f16.f32 %rs1513, %f455;}

	// end inline asm
	sub.f32 	%f462, %f460, %f53;
	add.f32 	%f456, %f462, 0f3F800000;
	// begin inline asm
	{  cvt.rn.f16.f32 %rs1514, %f456;}

	// end inline asm
	sub.f32 	%f463, %f461, %f453;
	add.f32 	%f457, %f463, 0f3F800000;
	// begin inline asm
	{  cvt.rn.f16.f32 %rs1515, %f457;}

	// end inline asm
	or.b32  	%r736, %r734, %r735;
	setp.lt.s32 	%p740, %r736, 0;
	setp.ge.s32 	%p741, %r734, %r61;
	setp.ge.s32 	%p742, %r735, %r62;
	or.pred  	%p743, %p741, %p742;
	mad.lo.s32 	%r737, %r734, %r62, %r735;
	add.s32 	%r738, %r63, %r737;
	shl.b32 	%r739, %r738, 5;
	add.s32 	%r740, %r739, %r870;
	mul.wide.s32 	%rd181, %r740, 2;
	add.s64 	%rd41, %rd1, %rd181;
	or.pred  	%p744, %p743, %p740;
	mov.u16 	%rs2000, %rs673;
	@%p744 bra 	$L__BB0_317;
	ld.global.u16 	%rs2000, [%rd41];
$L__BB0_317:
	setp.lt.s32 	%p746, %r734, 0;
	// begin inline asm
	{mul.f16 %rs1516,%rs1514,%rs1515;
}
	// end inline asm
	// begin inline asm
	{fma.rn.f16 %rs1519,%rs2000,%rs1516,%rs673;
}
	// end inline asm
	setp.lt.s32 	%p747, %r735, -1;
	or.pred  	%p748, %p746, %p747;
	or.pred  	%p749, %p748, %p741;
	setp.ge.s32 	%p750, %r191, %r62;
	or.pred  	%p751, %p749, %p750;
	mov.u16 	%rs2001, %rs673;
	@%p751 bra 	$L__BB0_319;
	ld.global.u16 	%rs2001, [%rd41+64];
$L__BB0_319:
	setp.lt.s32 	%p753, %r735, 0;
	// begin inline asm
	{mul.f16 %rs1523,%rs1514,%rs1513;
}
	// end inline asm
	// begin inline asm
	{fma.rn.f16 %rs1526,%rs2001,%rs1523,%rs1519;
}
	// end inline asm
	setp.lt.s32 	%p754, %r734, -1;
	or.pred  	%p755, %p754, %p753;
	setp.ge.s32 	%p756, %r190, %r61;
	or.pred  	%p757, %p755, %p756;
	mad.lo.s32 	%r741, %r190, %r62, %r735;
	add.s32 	%r742, %r63, %r741;
	shl.b32 	%r743, %r742, 5;
	add.s32 	%r744, %r743, %r870;
	mul.wide.s32 	%rd182, %r744, 2;
	add.s64 	%rd42, %rd1, %rd182;
	or.pred  	%p758, %p757, %p742;
	mov.u16 	%rs2002, %rs673;
	@%p758 bra 	$L__BB0_321;
	ld.global.u16 	%rs2002, [%rd42];
$L__BB0_321:
	// begin inline asm
	{mul.f16 %rs1530,%rs1512,%rs1515;
}
	// end inline asm
	// begin inline asm
	{fma.rn.f16 %rs1533,%rs2002,%rs1530,%rs1526;
}
	// end inline asm
	min.s32 	%r745, %r734, %r735;
	setp.lt.s32 	%p761, %r745, -1;
	or.pred  	%p762, %p756, %p750;
	or.pred  	%p763, %p762, %p761;
	mov.u16 	%rs2003, %rs673;
	@%p763 bra 	$L__BB0_323;
	ld.global.u16 	%rs2003, [%rd42+64];
$L__BB0_323:
	// begin inline asm
	{mul.f16 %rs1537,%rs1512,%rs1513;
}
	// end inline asm
	// begin inline asm
	{fma.rn.f16 %rs1540,%rs2003,%rs1537,%rs1533;
}
	// end inline asm
	// begin inline asm
	{fma.rn.f16 %rs1899,%rs368,%rs1540,%rs1899;
}
	// end inline asm
$L__BB0_324:
	// begin inline asm
	{  cvt.f32.f16 %f464, %rs369;}

	// end inline asm
	add.f32 	%f466, %f464, 0f3F800000;
	mul.f32 	%f467, %f466, %f5;
	fma.rn.f32 	%f55, %f467, 0f3F000000, 0fBF000000;
	// begin inline asm
	{  cvt.f32.f16 %f465, %rs370;}

	// end inline asm
	add.f32 	%f468, %f465, 0f3F800000;
	mul.f32 	%f469, %f468, %f6;
	fma.rn.f32 	%f470, %f469, 0f3F000000, 0fBF000000;
	setp.leu.f32 	%p764, %f55, 0fBF800000;
	setp.leu.f32 	%p765, %f470, 0fBF800000;
	or.pred  	%p766, %p764, %p765;
	setp.geu.f32 	%p767, %f55, %f5;
	or.pred  	%p768, %p767, %p766;
	setp.geu.f32 	%p769, %f470, %f6;
	or.pred  	%p770, %p768, %p769;
	@%p770 bra 	$L__BB0_334;
	cvt.rmi.f32.f32 	%f475, %f55;
	cvt.rzi.s32.f32 	%r746, %f475;
	cvt.rmi.f32.f32 	%f476, %f470;
	cvt.rzi.s32.f32 	%r747, %f476;
	add.s32 	%r194, %r746, 1;
	add.s32 	%r195, %r747, 1;
	cvt.rn.f32.s32 	%f477, %r746;
	sub.f32 	%f471, %f55, %f477;
	// begin inline asm
	{  cvt.rn.f16.f32 %rs1550, %f471;}

	// end inline asm
	cvt.rn.f32.s32 	%f478, %r747;
	sub.f32 	%f472, %f470, %f478;
	// begin inline asm
	{  cvt.rn.f16.f32 %rs1551, %f472;}

	// end inline asm
	sub.f32 	%f479, %f477, %f55;
	add.f32 	%f473, %f479, 0f3F800000;
	// begin inline asm
	{  cvt.rn.f16.f32 %rs1552, %f473;}

	// end inline asm
	sub.f32 	%f480, %f478, %f470;
	add.f32 	%f474, %f480, 0f3F800000;
	// begin inline asm
	{  cvt.rn.f16.f32 %rs1553, %f474;}

	// end inline asm
	or.b32  	%r748, %r746, %r747;
	setp.lt.s32 	%p771, %r748, 0;
	setp.ge.s32 	%p772, %r746, %r61;
	setp.ge.s32 	%p773, %r747, %r62;
	or.pred  	%p774, %p772, %p773;
	mad.lo.s32 	%r749, %r746, %r62, %r747;
	add.s32 	%r750, %r63, %r749;
	shl.b32 	%r751, %r750, 5;
	add.s32 	%r752, %r751, %r870;
	mul.wide.s32 	%rd183, %r752, 2;
	add.s64 	%rd43, %rd1, %rd183;
	or.pred  	%p775, %p774, %p771;
	mov.u16 	%rs2005, %rs673;
	@%p775 bra 	$L__BB0_327;
	ld.global.u16 	%rs2005, [%rd43];
$L__BB0_327:
	setp.lt.s32 	%p777, %r746, 0;
	// begin inline asm
	{mul.f16 %rs1554,%rs1552,%rs1553;
}
	// end inline asm
	// begin inline asm
	{fma.rn.f16 %rs1557,%rs2005,%rs1554,%rs673;
}
	// end inline asm
	setp.lt.s32 	%p778, %r747, -1;
	or.pred  	%p779, %p777, %p778;
	or.pred  	%p780, %p779, %p772;
	setp.ge.s32 	%p781, %r195, %r62;
	or.pred  	%p782, %p780, %p781;
	mov.u16 	%rs2006, %rs673;
	@%p782 bra 	$L__BB0_329;
	ld.global.u16 	%rs2006, [%rd43+64];
$L__BB0_329:
	setp.lt.s32 	%p784, %r747, 0;
	// begin inline asm
	{mul.f16 %rs1561,%rs1552,%rs1551;
}
	// end inline asm
	// begin inline asm
	{fma.rn.f16 %rs1564,%rs2006,%rs1561,%rs1557;
}
	// end inline asm
	setp.lt.s32 	%p785, %r746, -1;
	or.pred  	%p786, %p785, %p784;
	setp.ge.s32 	%p787, %r194, %r61;
	or.pred  	%p788, %p786, %p787;
	mad.lo.s32 	%r753, %r194, %r62, %r747;
	add.s32 	%r754, %r63, %r753;
	shl.b32 	%r755, %r754, 5;
	add.s32 	%r756, %r755, %r870;
	mul.wide.s32 	%rd184, %r756, 2;
	add.s64 	%rd44, %rd1, %rd184;
	or.pred  	%p789, %p788, %p773;
	mov.u16 	%rs2007, %rs673;
	@%p789 bra 	$L__BB0_331;
	ld.global.u16 	%rs2007, [%rd44];
$L__BB0_331:
	// begin inline asm
	{mul.f16 %rs1568,%rs1550,%rs1553;
}
	// end inline asm
	// begin inline asm
	{fma.rn.f16 %rs1571,%rs2007,%rs1568,%rs1564;
}
	// end inline asm
	min.s32 	%r757, %r746, %r747;
	setp.lt.s32 	%p792, %r757, -1;
	or.pred  	%p793, %p787, %p781;
	or.pred  	%p794, %p793, %p792;
	mov.u16 	%rs2008, %rs673;
	@%p794 bra 	$L__BB0_333;
	ld.global.u16 	%rs2008, [%rd44+64];
$L__BB0_333:
	// begin inline asm
	{mul.f16 %rs1575,%rs1550,%rs1551;
}
	// end inline asm
	// begin inline asm
	{fma.rn.f16 %rs1578,%rs2008,%rs1575,%rs1571;
}
	// end inline asm
	// begin inline asm
	{fma.rn.f16 %rs1899,%rs371,%rs1578,%rs1899;
}
	// end inline asm
$L__BB0_334:
	ld.global.u16 	%rs1586, [%rd11+96];
	ld.global.u16 	%rs1587, [%rd11+98];
	ld.global.u16 	%rs508, [%rd12+48];
	ld.global.u16 	%rs509, [%rd11+100];
	ld.global.u16 	%rs510, [%rd11+102];
	ld.global.u16 	%rs511, [%rd12+50];
	ld.global.u16 	%rs512, [%rd11+104];
	ld.global.u16 	%rs513, [%rd11+106];
	ld.global.u16 	%rs514, [%rd12+52];
	ld.global.u16 	%rs515, [%rd11+108];
	ld.global.u16 	%rs516, [%rd11+110];
	ld.global.u16 	%rs517, [%rd12+54];
	ld.global.u16 	%rs518, [%rd11+112];
	ld.global.u16 	%rs519, [%rd11+114];
	ld.global.u16 	%rs520, [%rd12+56];
	ld.global.u16 	%rs521, [%rd11+116];
	ld.global.u16 	%rs522, [%rd11+118];
	ld.global.u16 	%rs523, [%rd12+58];
	ld.global.u16 	%rs524, [%rd11+120];
	ld.global.u16 	%rs525, [%rd11+122];
	ld.global.u16 	%rs526, [%rd12+60];
	ld.global.u16 	%rs527, [%rd11+124];
	ld.global.u16 	%rs528, [%rd11+126];
	ld.global.u16 	%rs529, [%rd12+62];
	// begin inline asm
	{  cvt.f32.f16 %f481, %rs1586;}

	// end inline asm
	add.f32 	%f483, %f481, 0f3F800000;
	mul.f32 	%f484, %f483, %f7;
	fma.rn.f32 	%f57, %f484, 0f3F000000, 0fBF000000;
	// begin inline asm
	{  cvt.f32.f16 %f482, %rs1587;}

	// end inline asm
	add.f32 	%f485, %f482, 0f3F800000;
	mul.f32 	%f486, %f485, %f8;
	fma.rn.f32 	%f487, %f486, 0f3F000000, 0fBF000000;
	setp.leu.f32 	%p795, %f57, 0fBF800000;
	setp.leu.f32 	%p796, %f487, 0fBF800000;
	or.pred  	%p797, %p795, %p796;
	setp.geu.f32 	%p798, %f57, %f7;
	or.pred  	%p799, %p798, %p797;
	setp.geu.f32 	%p800, %f487, %f8;
	or.pred  	%p801, %p799, %p800;
	@%p801 bra 	$L__BB0_344;
	cvt.rmi.f32.f32 	%f492, %f57;
	cvt.rzi.s32.f32 	%r758, %f492;
	cvt.rmi.f32.f32 	%f493, %f487;
	cvt.rzi.s32.f32 	%r759, %f493;
	add.s32 	%r198, %r758, 1;
	add.s32 	%r199, %r759, 1;
	cvt.rn.f32.s32 	%f494, %r758;
	sub.f32 	%f488, %f57, %f494;
	// begin inline asm
	{  cvt.rn.f16.f32 %rs1588, %f488;}

	// end inline asm
	cvt.rn.f32.s32 	%f495, %r759;
	sub.f32 	%f489, %f487, %f495;
	// begin inline asm
	{  cvt.rn.f16.f32 %rs1589, %f489;}

	// end inline asm
	sub.f32 	%f496, %f494, %f57;
	add.f32 	%f490, %f496, 0f3F800000;
	// begin inline asm
	{  cvt.rn.f16.f32 %rs1590, %f490;}

	// end inline asm
	sub.f32 	%f497, %f495, %f487;
	add.f32 	%f491, %f497, 0f3F800000;
	// begin inline asm
	{  cvt.rn.f16.f32 %rs1591, %f491;}

	// end inline asm
	or.b32  	%r760, %r758, %r759;
	setp.lt.s32 	%p802, %r760, 0;
	setp.ge.s32 	%p803, %r758, %r64;
	setp.ge.s32 	%p804, %r759, %r65;
	or.pred  	%p805, %p803, %p804;
	mad.lo.s32 	%r761, %r758, %r65, %r759;
	add.s32 	%r762, %r66, %r761;
	shl.b32 	%r763, %r762, 5;
	add.s32 	%r764, %r763, %r870;
	mul.wide.s32 	%rd185, %r764, 2;
	add.s64 	%rd45, %rd1, %rd185;
	or.pred  	%p806, %p805, %p802;
	mov.u16 	%rs2010, %rs673;
	@%p806 bra 	$L__BB0_337;
	ld.global.u16 	%rs2010, [%rd45];
$L__BB0_337:
	setp.lt.s32 	%p808, %r758, 0;
	// begin inline asm
	{mul.f16 %rs1592,%rs1590,%rs1591;
}
	// end inline asm
	// begin inline asm
	{fma.rn.f16 %rs1595,%rs2010,%rs1592,%rs673;
}
	// end inline asm
	setp.lt.s32 	%p809, %r759, -1;
	or.pred  	%p810, %p808, %p809;
	or.pred  	%p811, %p810, %p803;
	setp.ge.s32 	%p812, %r199, %r65;
	or.pred  	%p813, %p811, %p812;
	mov.u16 	%rs2011, %rs673;
	@%p813 bra 	$L__BB0_339;
	ld.global.u16 	%rs2011, [%rd45+64];
$L__BB0_339:
	setp.lt.s32 	%p815, %r759, 0;
	// begin inline asm
	{mul.f16 %rs1599,%rs1590,%rs1589;
}
	// end inline asm
	// begin inline asm
	{fma.rn.f16 %rs1602,%rs2011,%rs1599,%rs1595;
}
	// end inline asm
	setp.lt.s32 	%p816, %r758, -1;
	or.pred  	%p817, %p816, %p815;
	setp.ge.s32 	%p818, %r198, %r64;
	or.pred  	%p819, %p817, %p818;
	mad.lo.s32 	%r765, %r198, %r65, %r759;
	add.s32 	%r766, %r66, %r765;
	shl.b32 	%r767, %r766, 5;
	add.s32 	%r768, %r767, %r870;
	mul.wide.s32 	%rd186, %r768, 2;
	add.s64 	%rd46, %rd1, %rd186;
	or.pred  	%p820, %p819, %p804;
	mov.u16 	%rs2012, %rs673;
	@%p820 bra 	$L__BB0_341;
	ld.global.u16 	%rs2012, [%rd46];
$L__BB0_341:
	// begin inline asm
	{mul.f16 %rs1606,%rs1588,%rs1591;
}
	// end inline asm
	// begin inline asm
	{fma.rn.f16 %rs1609,%rs2012,%rs1606,%rs1602;
}
	// end inline asm
	min.s32 	%r769, %r758, %r759;
	setp.lt.s32 	%p823, %r769, -1;
	or.pred  	%p824, %p818, %p812;
	or.pred  	%p825, %p824, %p823;
	mov.u16 	%rs2013, %rs673;
	@%p825 bra 	$L__BB0_343;
	ld.global.u16 	%rs2013, [%rd46+64];
$L__BB0_343:
	// begin inline asm
	{mul.f16 %rs1613,%rs1588,%rs1589;
}
	// end inline asm
	// begin inline asm
	{fma.rn.f16 %rs1616,%rs2013,%rs1613,%rs1609;
}
	// end inline asm
	// begin inline asm
	{fma.rn.f16 %rs1899,%rs508,%rs1616,%rs1899;
}
	// end inline asm
$L__BB0_344:
	// begin inline asm
	{  cvt.f32.f16 %f498, %rs509;}

	// end inline asm
	add.f32 	%f500, %f498, 0f3F800000;
	mul.f32 	%f501, %f500, %f7;
	fma.rn.f32 	%f59, %f501, 0f3F000000, 0fBF000000;
	// begin inline asm
	{  cvt.f32.f16 %f499, %rs510;}

	// end inline asm
	add.f32 	%f502, %f499, 0f3F800000;
	mul.f32 	%f503, %f502, %f8;
	fma.rn.f32 	%f504, %f503, 0f3F000000, 0fBF000000;
	setp.leu.f32 	%p826, %f59, 0fBF800000;
	setp.leu.f32 	%p827, %f504, 0fBF800000;
	or.pred  	%p828, %p826, %p827;
	setp.geu.f32 	%p829, %f59, %f7;
	or.pred  	%p830, %p829, %p828;
	setp.geu.f32 	%p831, %f504, %f8;
	or.pred  	%p832, %p830, %p831;
	@%p832 bra 	$L__BB0_354;
	cvt.rmi.f32.f32 	%f509, %f59;
	cvt.rzi.s32.f32 	%r770, %f509;
	cvt.rmi.f32.f32 	%f510, %f504;
	cvt.rzi.s32.f32 	%r771, %f510;
	add.s32 	%r202, %r770, 1;
	add.s32 	%r203, %r771, 1;
	cvt.rn.f32.s32 	%f511, %r770;
	sub.f32 	%f505, %f59, %f511;
	// begin inline asm
	{  cvt.rn.f16.f32 %rs1626, %f505;}

	// end inline asm
	cvt.rn.f32.s32 	%f512, %r771;
	sub.f32 	%f506, %f504, %f512;
	// begin inline asm
	{  cvt.rn.f16.f32 %rs1627, %f506;}

	// end inline asm
	sub.f32 	%f513, %f511, %f59;
	add.f32 	%f507, %f513, 0f3F800000;
	// begin inline asm
	{  cvt.rn.f16.f32 %rs1628, %f507;}

	// end inline asm
	sub.f32 	%f514, %f512, %f504;
	add.f32 	%f508, %f514, 0f3F800000;
	// begin inline asm
	{  cvt.rn.f16.f32 %rs1629, %f508;}

	// end inline asm
	or.b32  	%r772, %r770, %r771;
	setp.lt.s32 	%p833, %r772, 0;
	setp.ge.s32 	%p834, %r770, %r64;
	setp.ge.s32 	%p835, %r771, %r65;
	or.pred  	%p836, %p834, %p835;
	mad.lo.s32 	%r773, %r770, %r65, %r771;
	add.s32 	%r774, %r66, %r773;
	shl.b32 	%r775, %r774, 5;
	add.s32 	%r776, %r775, %r870;
	mul.wide.s32 	%rd187, %r776, 2;
	add.s64 	%rd47, %rd1, %rd187;
	or.pred  	%p837, %p836, %p833;
	mov.u16 	%rs2015, %rs673;
	@%p837 bra 	$L__BB0_347;
	ld.global.u16 	%rs2015, [%rd47];
$L__BB0_347:
	setp.lt.s32 	%p839, %r770, 0;
	// begin inline asm
	{mul.f16 %rs1630,%rs1628,%rs1629;
}
	// end inline asm
	// begin inline asm
	{fma.rn.f16 %rs1633,%rs2015,%rs1630,%rs673;
}
	// end inline asm
	setp.lt.s32 	%p840, %r771, -1;
	or.pred  	%p841, %p839, %p840;
	or.pred  	%p842, %p841, %p834;
	setp.ge.s32 	%p843, %r203, %r65;
	or.pred  	%p844, %p842, %p843;
	mov.u16 	%rs2016, %rs673;
	@%p844 bra 	$L__BB0_349;
	ld.global.u16 	%rs2016, [%rd47+64];
$L__BB0_349:
	setp.lt.s32 	%p846, %r771, 0;
	// begin inline asm
	{mul.f16 %rs1637,%rs1628,%rs1627;
}
	// end inline asm
	// begin inline asm
	{fma.rn.f16 %rs1640,%rs2016,%rs1637,%rs1633;
}
	// end inline asm
	setp.lt.s32 	%p847, %r770, -1;
	or.pred  	%p848, %p847, %p846;
	setp.ge.s32 	%p849, %r202, %r64;
	or.pred  	%p850, %p848, %p849;
	mad.lo.s32 	%r777, %r202, %r65, %r771;
	add.s32 	%r778, %r66, %r777;
	shl.b32 	%r779, %r778, 5;
	add.s32 	%r780, %r779, %r870;
	mul.wide.s32 	%rd188, %r780, 2;
	add.s64 	%rd48, %rd1, %rd188;
	or.pred  	%p851, %p850, %p835;
	mov.u16 	%rs2017, %rs673;
	@%p851 bra 	$L__BB0_351;
	ld.global.u16 	%rs2017, [%rd48];
$L__BB0_351:
	// begin inline asm
	{mul.f16 %rs1644,%rs1626,%rs1629;
}
	// end inline asm
	// begin inline asm
	{fma.rn.f16 %rs1647,%rs2017,%rs1644,%rs1640;
}
	// end inline asm
	min.s32 	%r781, %r770, %r771;
	setp.lt.s32 	%p854, %r781, -1;
	or.pred  	%p855, %p849, %p843;
	or.pred  	%p856, %p855, %p854;
	mov.u16 	%rs2018, %rs673;
	@%p856 bra 	$L__BB0_353;
	ld.global.u16 	%rs2018, [%rd48+64];
$L__BB0_353:
	// begin inline asm
	{mul.f16 %rs1651,%rs1626,%rs1627;
}
	// end inline asm
	// begin inline asm
	{fma.rn.f16 %rs1654,%rs2018,%rs1651,%rs1647;
}
	// end inline asm
	// begin inline asm
	{fma.rn.f16 %rs1899,%rs511,%rs1654,%rs1899;
}
	// end inline asm
$L__BB0_354:
	// begin inline asm
	{  cvt.f32.f16 %f515, %rs512;}

	// end inline asm
	add.f32 	%f517, %f515, 0f3F800000;
	mul.f32 	%f518, %f517, %f7;
	fma.rn.f32 	%f61, %f518, 0f3F000000, 0fBF000000;
	// begin inline asm
	{  cvt.f32.f16 %f516, %rs513;}

	// end inline asm
	add.f32 	%f519, %f516, 0f3F800000;
	mul.f32 	%f520, %f519, %f8;
	fma.rn.f32 	%f521, %f520, 0f3F000000, 0fBF000000;
	setp.leu.f32 	%p857, %f61, 0fBF800000;
	setp.leu.f32 	%p858, %f521, 0fBF800000;
	or.pred  	%p859, %p857, %p858;
	setp.geu.f32 	%p860, %f61, %f7;
	or.pred  	%p861, %p860, %p859;
	setp.geu.f32 	%p862, %f521, %f8;
	or.pred  	%p863, %p861, %p862;
	@%p863 bra 	$L__BB0_364;
	cvt.rmi.f32.f32 	%f526, %f61;
	cvt.rzi.s32.f32 	%r782, %f526;
	cvt.rmi.f32.f32 	%f527, %f521;
	cvt.rzi.s32.f32 	%r783, %f527;
	add.s32 	%r206, %r782, 1;
	add.s32 	%r207, %r783, 1;
	cvt.rn.f32.s32 	%f528, %r782;
	sub.f32 	%f522, %f61, %f528;
	// begin inline asm
	{  cvt.rn.f16.f32 %rs1664, %f522;}

	// end inline asm
	cvt.rn.f32.s32 	%f529, %r783;
	sub.f32 	%f523, %f521, %f529;
	// begin inline asm
	{  cvt.rn.f16.f32 %rs1665, %f523;}

	// end inline asm
	sub.f32 	%f530, %f528, %f61;
	add.f32 	%f524, %f530, 0f3F800000;
	// begin inline asm
	{  cvt.rn.f16.f32 %rs1666, %f524;}

	// end inline asm
	sub.f32 	%f531, %f529, %f521;
	add.f32 	%f525, %f531, 0f3F800000;
	// begin inline asm
	{  cvt.rn.f16.f32 %rs1667, %f525;}

	// end inline asm
	or.b32  	%r784, %r782, %r783;
	setp.lt.s32 	%p864, %r784, 0;
	setp.ge.s32 	%p865, %r782, %r64;
	setp.ge.s32 	%p866, %r783, %r65;
	or.pred  	%p867, %p865, %p866;
	mad.lo.s32 	%r785, %r782, %r65, %r783;
	add.s32 	%r786, %r66, %r785;
	shl.b32 	%r787, %r786, 5;
	add.s32 	%r788, %r787, %r870;
	mul.wide.s32 	%rd189, %r788, 2;
	add.s64 	%rd49, %rd1, %rd189;
	or.pred  	%p868, %p867, %p864;
	mov.u16 	%rs2020, %rs673;
	@%p868 bra 	$L__BB0_357;
	ld.global.u16 	%rs2020, [%rd49];
$L__BB0_357:
	setp.lt.s32 	%p870, %r782, 0;
	// begin inline asm
	{mul.f16 %rs1668,%rs1666,%rs1667;
}
	// end inline asm
	// begin inline asm
	{fma.rn.f16 %rs1671,%rs2020,%rs1668,%rs673;
}
	// end inline asm
	setp.lt.s32 	%p871, %r783, -1;
	or.pred  	%p872, %p870, %p871;
	or.pred  	%p873, %p872, %p865;
	setp.ge.s32 	%p874, %r207, %r65;
	or.pred  	%p875, %p873, %p874;
	mov.u16 	%rs2021, %rs673;
	@%p875 bra 	$L__BB0_359;
	ld.global.u16 	%rs2021, [%rd49+64];
$L__BB0_359:
	setp.lt.s32 	%p877, %r783, 0;
	// begin inline asm
	{mul.f16 %rs1675,%rs1666,%rs1665;
}
	// end inline asm
	// begin inline asm
	{fma.rn.f16 %rs1678,%rs2021,%rs1675,%rs1671;
}
	// end inline asm
	setp.lt.s32 	%p878, %r782, -1;
	or.pred  	%p879, %p878, %p877;
	setp.ge.s32 	%p880, %r206, %r64;
	or.pred  	%p881, %p879, %p880;
	mad.lo.s32 	%r789, %r206, %r65, %r783;
	add.s32 	%r790, %r66, %r789;
	shl.b32 	%r791, %r790, 5;
	add.s32 	%r792, %r791, %r870;
	mul.wide.s32 	%rd190, %r792, 2;
	add.s64 	%rd50, %rd1, %rd190;
	or.pred  	%p882, %p881, %p866;
	mov.u16 	%rs2022, %rs673;
	@%p882 bra 	$L__BB0_361;
	ld.global.u16 	%rs2022, [%rd50];
$L__BB0_361:
	// begin inline asm
	{mul.f16 %rs1682,%rs1664,%rs1667;
}
	// end inline asm
	// begin inline asm
	{fma.rn.f16 %rs1685,%rs2022,%rs1682,%rs1678;
}
	// end inline asm
	min.s32 	%r793, %r782, %r783;
	setp.lt.s32 	%p885, %r793, -1;
	or.pred  	%p886, %p880, %p874;
	or.pred  	%p887, %p886, %p885;
	mov.u16 	%rs2023, %rs673;
	@%p887 bra 	$L__BB0_363;
	ld.global.u16 	%rs2023, [%rd50+64];
$L__BB0_363:
	// begin inline asm
	{mul.f16 %rs1689,%rs1664,%rs1665;
}
	// end inline asm
	// begin inline asm
	{fma.rn.f16 %rs1692,%rs2023,%rs1689,%rs1685;
}
	// end inline asm
	// begin inline asm
	{fma.rn.f16 %rs1899,%rs514,%rs1692,%rs1899;
}
	// end inline asm
$L__BB0_364:
	// begin inline asm
	{  cvt.f32.f16 %f532, %rs515;}

	// end inline asm
	add.f32 	%f534, %f532, 0f3F800000;
	mul.f32 	%f535, %f534, %f7;
	fma.rn.f32 	%f63, %f535, 0f3F000000, 0fBF000000;
	// begin inline asm
	{  cvt.f32.f16 %f533, %rs516;}

	// end inline asm
	add.f32 	%f536, %f533, 0f3F800000;
	mul.f32 	%f537, %f536, %f8;
	fma.rn.f32 	%f538, %f537, 0f3F000000, 0fBF000000;
	setp.leu.f32 	%p888, %f63, 0fBF800000;
	setp.leu.f32 	%p889, %f538, 0fBF800000;
	or.pred  	%p890, %p888, %p889;
	setp.geu.f32 	%p891, %f63, %f7;
	or.pred  	%p892, %p891, %p890;
	setp.geu.f32 	%p893, %f538, %f8;
	or.pred  	%p894, %p892, %p893;
	@%p894 bra 	$L__BB0_374;
	cvt.rmi.f32.f32 	%f543, %f63;
	cvt.rzi.s32.f32 	%r794, %f543;
	cvt.rmi.f32.f32 	%f544, %f538;
	cvt.rzi.s32.f32 	%r795, %f544;
	add.s32 	%r210, %r794, 1;
	add.s32 	%r211, %r795, 1;
	cvt.rn.f32.s32 	%f545, %r794;
	sub.f32 	%f539, %f63, %f545;
	// begin inline asm
	{  cvt.rn.f16.f32 %rs1702, %f539;}

	// end inline asm
	cvt.rn.f32.s32 	%f546, %r795;
	sub.f32 	%f540, %f538, %f546;
	// begin inline asm
	{  cvt.rn.f16.f32 %rs1703, %f540;}

	// end inline asm
	sub.f32 	%f547, %f545, %f63;
	add.f32 	%f541, %f547, 0f3F800000;
	// begin inline asm
	{  cvt.rn.f16.f32 %rs1704, %f541;}

	// end inline asm
	sub.f32 	%f548, %f546, %f538;
	add.f32 	%f542, %f548, 0f3F800000;
	// begin inline asm
	{  cvt.rn.f16.f32 %rs1705, %f542;}

	// end inline asm
	or.b32  	%r796, %r794, %r795;
	setp.lt.s32 	%p895, %r796, 0;
	setp.ge.s32 	%p896, %r794, %r64;
	setp.ge.s32 	%p897, %r795, %r65;
	or.pred  	%p898, %p896, %p897;
	mad.lo.s32 	%r797, %r794, %r65, %r795;
	add.s32 	%r798, %r66, %r797;
	shl.b32 	%r799, %r798, 5;
	add.s32 	%r800, %r799, %r870;
	mul.wide.s32 	%rd191, %r800, 2;
	add.s64 	%rd51, %rd1, %rd191;
	or.pred  	%p899, %p898, %p895;
	mov.u16 	%rs2025, %rs673;
	@%p899 bra 	$L__BB0_367;
	ld.global.u16 	%rs2025, [%rd51];
$L__BB0_367:
	setp.lt.s32 	%p901, %r794, 0;
	// begin inline asm
	{mul.f16 %rs1706,%rs1704,%rs1705;
}
	// end inline asm
	// begin inline asm
	{fma.rn.f16 %rs1709,%rs2025,%rs1706,%rs673;
}
	// end inline asm
	setp.lt.s32 	%p902, %r795, -1;
	or.pred  	%p903, %p901, %p902;
	or.pred  	%p904, %p903, %p896;
	setp.ge.s32 	%p905, %r211, %r65;
	or.pred  	%p906, %p904, %p905;
	mov.u16 	%rs2026, %rs673;
	@%p906 bra 	$L__BB0_369;
	ld.global.u16 	%rs2026, [%rd51+64];
$L__BB0_369:
	setp.lt.s32 	%p908, %r795, 0;
	// begin inline asm
	{mul.f16 %rs1713,%rs1704,%rs1703;
}
	// end inline asm
	// begin inline asm
	{fma.rn.f16 %rs1716,%rs2026,%rs1713,%rs1709;
}
	// end inline asm
	setp.lt.s32 	%p909, %r794, -1;
	or.pred  	%p910, %p909, %p908;
	setp.ge.s32 	%p911, %r210, %r64;
	or.pred  	%p912, %p910, %p911;
	mad.lo.s32 	%r801, %r210, %r65, %r795;
	add.s32 	%r802, %r66, %r801;
	shl.b32 	%r803, %r802, 5;
	add.s32 	%r804, %r803, %r870;
	mul.wide.s32 	%rd192, %r804, 2;
	add.s64 	%rd52, %rd1, %rd192;
	or.pred  	%p913, %p912, %p897;
	mov.u16 	%rs2027, %rs673;
	@%p913 bra 	$L__BB0_371;
	ld.global.u16 	%rs2027, [%rd52];
$L__BB0_371:
	// begin inline asm
	{mul.f16 %rs1720,%rs1702,%rs1705;
}
	// end inline asm
	// begin inline asm
	{fma.rn.f16 %rs1723,%rs2027,%rs1720,%rs1716;
}
	// end inline asm
	min.s32 	%r805, %r794, %r795;
	setp.lt.s32 	%p916, %r805, -1;
	or.pred  	%p917, %p911, %p905;
	or.pred  	%p918, %p917, %p916;
	mov.u16 	%rs2028, %rs673;
	@%p918 bra 	$L__BB0_373;
	ld.global.u16 	%rs2028, [%rd52+64];
$L__BB0_373:
	// begin inline asm
	{mul.f16 %rs1727,%rs1702,%rs1703;
}
	// end inline asm
	// begin inline asm
	{fma.rn.f16 %rs1730,%rs2028,%rs1727,%rs1723;
}
	// end inline asm
	// begin inline asm
	{fma.rn.f16 %rs1899,%rs517,%rs1730,%rs1899;
}
	// end inline asm
$L__BB0_374:
	// begin inline asm
	{  cvt.f32.f16 %f549, %rs518;}

	// end inline asm
	add.f32 	%f551, %f549, 0f3F800000;
	mul.f32 	%f552, %f551, %f7;
	fma.rn.f32 	%f65, %f552, 0f3F000000, 0fBF000000;
	// begin inline asm
	{  cvt.f32.f16 %f550, %rs519;}

	// end inline asm
	add.f32 	%f553, %f550, 0f3F800000;
	mul.f32 	%f554, %f553, %f8;
	fma.rn.f32 	%f555, %f554, 0f3F000000, 0fBF000000;
	setp.leu.f32 	%p919, %f65, 0fBF800000;
	setp.leu.f32 	%p920, %f555, 0fBF800000;
	or.pred  	%p921, %p919, %p920;
	setp.geu.f32 	%p922, %f65, %f7;
	or.pred  	%p923, %p922, %p921;
	setp.geu.f32 	%p924, %f555, %f8;
	or.pred  	%p925, %p923, %p924;
	@%p925 bra 	$L__BB0_384;
	cvt.rmi.f32.f32 	%f560, %f65;
	cvt.rzi.s32.f32 	%r806, %f560;
	cvt.rmi.f32.f32 	%f561, %f555;
	cvt.rzi.s32.f32 	%r807, %f561;
	add.s32 	%r214, %r806, 1;
	add.s32 	%r215, %r807, 1;
	cvt.rn.f32.s32 	%f562, %r806;
	sub.f32 	%f556, %f65, %f562;
	// begin inline asm
	{  cvt.rn.f16.f32 %rs1740, %f556;}

	// end inline asm
	cvt.rn.f32.s32 	%f563, %r807;
	sub.f32 	%f557, %f555, %f563;
	// begin inline asm
	{  cvt.rn.f16.f32 %rs1741, %f557;}

	// end inline asm
	sub.f32 	%f564, %f562, %f65;
	add.f32 	%f558, %f564, 0f3F800000;
	// begin inline asm
	{  cvt.rn.f16.f32 %rs1742, %f558;}

	// end inline asm
	sub.f32 	%f565, %f563, %f555;
	add.f32 	%f559, %f565, 0f3F800000;
	// begin inline asm
	{  cvt.rn.f16.f32 %rs1743, %f559;}

	// end inline asm
	or.b32  	%r808, %r806, %r807;
	setp.lt.s32 	%p926, %r808, 0;
	setp.ge.s32 	%p927, %r806, %r64;
	setp.ge.s32 	%p928, %r807, %r65;
	or.pred  	%p929, %p927, %p928;
	mad.lo.s32 	%r809, %r806, %r65, %r807;
	add.s32 	%r810, %r66, %r809;
	shl.b32 	%r811, %r810, 5;
	add.s32 	%r812, %r811, %r870;
	mul.wide.s32 	%rd193, %r812, 2;
	add.s64 	%rd53, %rd1, %rd193;
	or.pred  	%p930, %p929, %p926;
	mov.u16 	%rs2030, %rs673;
	@%p930 bra 	$L__BB0_377;
	ld.global.u16 	%rs2030, [%rd53];
$L__BB0_377:
	setp.lt.s32 	%p932, %r806, 0;
	// begin inline asm
	{mul.f16 %rs1744,%rs1742,%rs1743;
}
	// end inline asm
	// begin inline asm
	{fma.rn.f16 %rs1747,%rs2030,%rs1744,%rs673;
}
	// end inline asm
	setp.lt.s32 	%p933, %r807, -1;
	or.pred  	%p934, %p932, %p933;
	or.pred  	%p935, %p934, %p927;
	setp.ge.s32 	%p936, %r215, %r65;
	or.pred  	%p937, %p935, %p936;
	mov.u16 	%rs2031, %rs673;
	@%p937 bra 	$L__BB0_379;
	ld.global.u16 	%rs2031, [%rd53+64];
$L__BB0_379:
	setp.lt.s32 	%p939, %r807, 0;
	// begin inline asm
	{mul.f16 %rs1751,%rs1742,%rs1741;
}
	// end inline asm
	// begin inline asm
	{fma.rn.f16 %rs1754,%rs2031,%rs1751,%rs1747;
}
	// end inline asm
	setp.lt.s32 	%p940, %r806, -1;
	or.pred  	%p941, %p940, %p939;
	setp.ge.s32 	%p942, %r214, %r64;
	or.pred  	%p943, %p941, %p942;
	mad.lo.s32 	%r813, %r214, %r65, %r807;
	add.s32 	%r814, %r66, %r813;
	shl.b32 	%r815, %r814, 5;
	add.s32 	%r816, %r815, %r870;
	mul.wide.s32 	%rd194, %r816, 2;
	add.s64 	%rd54, %rd1, %rd194;
	or.pred  	%p944, %p943, %p928;
	mov.u16 	%rs2032, %rs673;
	@%p944 bra 	$L__BB0_381;
	ld.global.u16 	%rs2032, [%rd54];
$L__BB0_381:
	// begin inline asm
	{mul.f16 %rs1758,%rs1740,%rs1743;
}
	// end inline asm
	// begin inline asm
	{fma.rn.f16 %rs1761,%rs2032,%rs1758,%rs1754;
}
	// end inline asm
	min.s32 	%r817, %r806, %r807;
	setp.lt.s32 	%p947, %r817, -1;
	or.pred  	%p948, %p942, %p936;
	or.pred  	%p949, %p948, %p947;
	mov.u16 	%rs2033, %rs673;
	@%p949 bra 	$L__BB0_383;
	ld.global.u16 	%rs2033, [%rd54+64];
$L__BB0_383:
	// begin inline asm
	{mul.f16 %rs1765,%rs1740,%rs1741;
}
	// end inline asm
	// begin inline asm
	{fma.rn.f16 %rs1768,%rs2033,%rs1765,%rs1761;
}
	// end inline asm
	// begin inline asm
	{fma.rn.f16 %rs1899,%rs520,%rs1768,%rs1899;
}
	// end inline asm
$L__BB0_384:
	// begin inline asm
	{  cvt.f32.f16 %f566, %rs521;}

	// end inline asm
	add.f32 	%f568, %f566, 0f3F800000;
	mul.f32 	%f569, %f568, %f7;
	fma.rn.f32 	%f67, %f569, 0f3F000000, 0fBF000000;
	// begin inline asm
	{  cvt.f32.f16 %f567, %rs522;}

	// end inline asm
	add.f32 	%f570, %f567, 0f3F800000;
	mul.f32 	%f571, %f570, %f8;
	fma.rn.f32 	%f572, %f571, 0f3F000000, 0fBF000000;
	setp.leu.f32 	%p950, %f67, 0fBF800000;
	setp.leu.f32 	%p951, %f572, 0fBF800000;
	or.pred  	%p952, %p950, %p951;
	setp.geu.f32 	%p953, %f67, %f7;
	or.pred  	%p954, %p953, %p952;
	setp.geu.f32 	%p955, %f572, %f8;
	or.pred  	%p956, %p954, %p955;
	@%p956 bra 	$L__BB0_394;
	cvt.rmi.f32.f32 	%f577, %f67;
	cvt.rzi.s32.f32 	%r818, %f577;
	cvt.rmi.f32.f32 	%f578, %f572;
	cvt.rzi.s32.f32 	%r819, %f578;
	add.s32 	%r218, %r818, 1;
	add.s32 	%r219, %r819, 1;
	cvt.rn.f32.s32 	%f579, %r818;
	sub.f32 	%f573, %f67, %f579;
	// begin inline asm
	{  cvt.rn.f16.f32 %rs1778, %f573;}

	// end inline asm
	cvt.rn.f32.s32 	%f580, %r819;
	sub.f32 	%f574, %f572, %f580;
	// begin inline asm
	{  cvt.rn.f16.f32 %rs1779, %f574;}

	// end inline asm
	sub.f32 	%f581, %f579, %f67;
	add.f32 	%f575, %f581, 0f3F800000;
	// begin inline asm
	{  cvt.rn.f16.f32 %rs1780, %f575;}

	// end inline asm
	sub.f32 	%f582, %f580, %f572;
	add.f32 	%f576, %f582, 0f3F800000;
	// begin inline asm
	{  cvt.rn.f16.f32 %rs1781, %f576;}

	// end inline asm
	or.b32  	%r820, %r818, %r819;
	setp.lt.s32 	%p957, %r820, 0;
	setp.ge.s32 	%p958, %r818, %r64;
	setp.ge.s32 	%p959, %r819, %r65;
	or.pred  	%p960, %p958, %p959;
	mad.lo.s32 	%r821, %r818, %r65, %r819;
	add.s32 	%r822, %r66, %r821;
	shl.b32 	%r823, %r822, 5;
	add.s32 	%r824, %r823, %r870;
	mul.wide.s32 	%rd195, %r824, 2;
	add.s64 	%rd55, %rd1, %rd195;
	or.pred  	%p961, %p960, %p957;
	mov.u16 	%rs2035, %rs673;
	@%p961 bra 	$L__BB0_387;
	ld.global.u16 	%rs2035, [%rd55];
$L__BB0_387:
	setp.lt.s32 	%p963, %r818, 0;
	// begin inline asm
	{mul.f16 %rs1782,%rs1780,%rs1781;
}
	// end inline asm
	// begin inline asm
	{fma.rn.f16 %rs1785,%rs2035,%rs1782,%rs673;
}
	// end inline asm
	setp.lt.s32 	%p964, %r819, -1;
	or.pred  	%p965, %p963, %p964;
	or.pred  	%p966, %p965, %p958;
	setp.ge.s32 	%p967, %r219, %r65;
	or.pred  	%p968, %p966, %p967;
	mov.u16 	%rs2036, %rs673;
	@%p968 bra 	$L__BB0_389;
	ld.global.u16 	%rs2036, [%rd55+64];
$L__BB0_389:
	setp.lt.s32 	%p970, %r819, 0;
	// begin inline asm
	{mul.f16 %rs1789,%rs1780,%rs1779;
}
	// end inline asm
	// begin inline asm
	{fma.rn.f16 %rs1792,%rs2036,%rs1789,%rs1785;
}
	// end inline asm
	setp.lt.s32 	%p971, %r818, -1;
	or.pred  	%p972, %p971, %p970;
	setp.ge.s32 	%p973, %r218, %r64;
	or.pred  	%p974, %p972, %p973;
	mad.lo.s32 	%r825, %r218, %r65, %r819;
	add.s32 	%r826, %r66, %r825;
	shl.b32 	%r827, %r826, 5;
	add.s32 	%r828, %r827, %r870;
	mul.wide.s32 	%rd196, %r828, 2;
	add.s64 	%rd56, %rd1, %rd196;
	or.pred  	%p975, %p974, %p959;
	mov.u16 	%rs2037, %rs673;
	@%p975 bra 	$L__BB0_391;
	ld.global.u16 	%rs2037, [%rd56];
$L__BB0_391:
	// begin inline asm
	{mul.f16 %rs1796,%rs1778,%rs1781;
}
	// end inline asm
	// begin inline asm
	{fma.rn.f16 %rs1799,%rs2037,%rs1796,%rs1792;
}
	// end inline asm
	min.s32 	%r829, %r818, %r819;
	setp.lt.s32 	%p978, %r829, -1;
	or.pred  	%p979, %p973, %p967;
	or.pred  	%p980, %p979, %p978;
	mov.u16 	%rs2038, %rs673;
	@%p980 bra 	$L__BB0_393;
	ld.global.u16 	%rs2038, [%rd56+64];
$L__BB0_393:
	// begin inline asm
	{mul.f16 %rs1803,%rs1778,%rs1779;
}
	// end inline asm
	// begin inline asm
	{fma.rn.f16 %rs1806,%rs2038,%rs1803,%rs1799;
}
	// end inline asm
	// begin inline asm
	{fma.rn.f16 %rs1899,%rs523,%rs1806,%rs1899;
}
	// end inline asm
$L__BB0_394:
	// begin inline asm
	{  cvt.f32.f16 %f583, %rs524;}

	// end inline asm
	add.f32 	%f585, %f583, 0f3F800000;
	mul.f32 	%f586, %f585, %f7;
	fma.rn.f32 	%f69, %f586, 0f3F000000, 0fBF000000;
	// begin inline asm
	{  cvt.f32.f16 %f584, %rs525;}

	// end inline asm
	add.f32 	%f587, %f584, 0f3F800000;
	mul.f32 	%f588, %f587, %f8;
	fma.rn.f32 	%f589, %f588, 0f3F000000, 0fBF000000;
	setp.leu.f32 	%p981, %f69, 0fBF800000;
	setp.leu.f32 	%p982, %f589, 0fBF800000;
	or.pred  	%p983, %p981, %p982;
	setp.geu.f32 	%p984, %f69, %f7;
	or.pred  	%p985, %p984, %p983;
	setp.geu.f32 	%p986, %f589, %f8;
	or.pred  	%p987, %p985, %p986;
	@%p987 bra 	$L__BB0_404;
	cvt.rmi.f32.f32 	%f594, %f69;
	cvt.rzi.s32.f32 	%r830, %f594;
	cvt.rmi.f32.f32 	%f595, %f589;
	cvt.rzi.s32.f32 	%r831, %f595;
	add.s32 	%r222, %r830, 1;
	add.s32 	%r223, %r831, 1;
	cvt.rn.f32.s32 	%f596, %r830;
	sub.f32 	%f590, %f69, %f596;
	// begin inline asm
	{  cvt.rn.f16.f32 %rs1816, %f590;}

	// end inline asm
	cvt.rn.f32.s32 	%f597, %r831;
	sub.f32 	%f591, %f589, %f597;
	// begin inline asm
	{  cvt.rn.f16.f32 %rs1817, %f591;}

	// end inline asm
	sub.f32 	%f598, %f596, %f69;
	add.f32 	%f592, %f598, 0f3F800000;
	// begin inline asm
	{  cvt.rn.f16.f32 %rs1818, %f592;}

	// end inline asm
	sub.f32 	%f599, %f597, %f589;
	add.f32 	%f593, %f599, 0f3F800000;
	// begin inline asm
	{  cvt.rn.f16.f32 %rs1819, %f593;}

	// end inline asm
	or.b32  	%r832, %r830, %r831;
	setp.lt.s32 	%p988, %r832, 0;
	setp.ge.s32 	%p989, %r830, %r64;
	setp.ge.s32 	%p990, %r831, %r65;
	or.pred  	%p991, %p989, %p990;
	mad.lo.s32 	%r833, %r830, %r65, %r831;
	add.s32 	%r834, %r66, %r833;
	shl.b32 	%r835, %r834, 5;
	add.s32 	%r836, %r835, %r870;
	mul.wide.s32 	%rd197, %r836, 2;
	add.s64 	%rd57, %rd1, %rd197;
	or.pred  	%p992, %p991, %p988;
	mov.u16 	%rs2040, %rs673;
	@%p992 bra 	$L__BB0_397;
	ld.global.u16 	%rs2040, [%rd57];
$L__BB0_397:
	setp.lt.s32 	%p994, %r830, 0;
	// begin inline asm
	{mul.f16 %rs1820,%rs1818,%rs1819;
}
	// end inline asm
	// begin inline asm
	{fma.rn.f16 %rs1823,%rs2040,%rs1820,%rs673;
}
	// end inline asm
	setp.lt.s32 	%p995, %r831, -1;
	or.pred  	%p996, %p994, %p995;
	or.pred  	%p997, %p996, %p989;
	setp.ge.s32 	%p998, %r223, %r65;
	or.pred  	%p999, %p997, %p998;
	mov.u16 	%rs2041, %rs673;
	@%p999 bra 	$L__BB0_399;
	ld.global.u16 	%rs2041, [%rd57+64];
$L__BB0_399:
	setp.lt.s32 	%p1001, %r831, 0;
	// begin inline asm
	{mul.f16 %rs1827,%rs1818,%rs1817;
}
	// end inline asm
	// begin inline asm
	{fma.rn.f16 %rs1830,%rs2041,%rs1827,%rs1823;
}
	// end inline asm
	setp.lt.s32 	%p1002, %r830, -1;
	or.pred  	%p1003, %p1002, %p1001;
	setp.ge.s32 	%p1004, %r222, %r64;
	or.pred  	%p1005, %p1003, %p1004;
	mad.lo.s32 	%r837, %r222, %r65, %r831;
	add.s32 	%r838, %r66, %r837;
	shl.b32 	%r839, %r838, 5;
	add.s32 	%r840, %r839, %r870;
	mul.wide.s32 	%rd198, %r840, 2;
	add.s64 	%rd58, %rd1, %rd198;
	or.pred  	%p1006, %p1005, %p990;
	mov.u16 	%rs2042, %rs673;
	@%p1006 bra 	$L__BB0_401;
	ld.global.u16 	%rs2042, [%rd58];
$L__BB0_401:
	// begin inline asm
	{mul.f16 %rs1834,%rs1816,%rs1819;
}
	// end inline asm
	// begin inline asm
	{fma.rn.f16 %rs1837,%rs2042,%rs1834,%rs1830;
}
	// end inline asm
	min.s32 	%r841, %r830, %r831;
	setp.lt.s32 	%p1009, %r841, -1;
	or.pred  	%p1010, %p1004, %p998;
	or.pred  	%p1011, %p1010, %p1009;
	mov.u16 	%rs2043, %rs673;
	@%p1011 bra 	$L__BB0_403;
	ld.global.u16 	%rs2043, [%rd58+64];
$L__BB0_403:
	// begin inline asm
	{mul.f16 %rs1841,%rs1816,%rs1817;
}
	// end inline asm
	// begin inline asm
	{fma.rn.f16 %rs1844,%rs2043,%rs1841,%rs1837;
}
	// end inline asm
	// begin inline asm
	{fma.rn.f16 %rs1899,%rs526,%rs1844,%rs1899;
}
	// end inline asm
$L__BB0_404:
	// begin inline asm
	{  cvt.f32.f16 %f600, %rs527;}

	// end inline asm
	add.f32 	%f602, %f600, 0f3F800000;
	mul.f32 	%f603, %f602, %f7;
	fma.rn.f32 	%f71, %f603, 0f3F000000, 0fBF000000;
	// begin inline asm
	{  cvt.f32.f16 %f601, %rs528;}

	// end inline asm
	add.f32 	%f604, %f601, 0f3F800000;
	mul.f32 	%f605, %f604, %f8;
	fma.rn.f32 	%f606, %f605, 0f3F000000, 0fBF000000;
	setp.leu.f32 	%p1012, %f71, 0fBF800000;
	setp.leu.f32 	%p1013, %f606, 0fBF800000;
	or.pred  	%p1014, %p1012, %p1013;
	setp.geu.f32 	%p1015, %f71, %f7;
	or.pred  	%p1016, %p1015, %p1014;
	setp.geu.f32 	%p1017, %f606, %f8;
	or.pred  	%p1018, %p1016, %p1017;
	@%p1018 bra 	$L__BB0_414;
	cvt.rmi.f32.f32 	%f611, %f71;
	cvt.rzi.s32.f32 	%r842, %f611;
	cvt.rmi.f32.f32 	%f612, %f606;
	cvt.rzi.s32.f32 	%r843, %f612;
	add.s32 	%r226, %r842, 1;
	add.s32 	%r227, %r843, 1;
	cvt.rn.f32.s32 	%f613, %r842;
	sub.f32 	%f607, %f71, %f613;
	// begin inline asm
	{  cvt.rn.f16.f32 %rs1854, %f607;}

	// end inline asm
	cvt.rn.f32.s32 	%f614, %r843;
	sub.f32 	%f608, %f606, %f614;
	// begin inline asm
	{  cvt.rn.f16.f32 %rs1855, %f608;}

	// end inline asm
	sub.f32 	%f615, %f613, %f71;
	add.f32 	%f609, %f615, 0f3F800000;
	// begin inline asm
	{  cvt.rn.f16.f32 %rs1856, %f609;}

	// end inline asm
	sub.f32 	%f616, %f614, %f606;
	add.f32 	%f610, %f616, 0f3F800000;
	// begin inline asm
	{  cvt.rn.f16.f32 %rs1857, %f610;}

	// end inline asm
	or.b32  	%r844, %r842, %r843;
	setp.lt.s32 	%p1019, %r844, 0;
	setp.ge.s32 	%p1020, %r842, %r64;
	setp.ge.s32 	%p1021, %r843, %r65;
	or.pred  	%p1022, %p1020, %p1021;
	mad.lo.s32 	%r845, %r842, %r65, %r843;
	add.s32 	%r846, %r66, %r845;
	shl.b32 	%r847, %r846, 5;
	add.s32 	%r848, %r847, %r870;
	mul.wide.s32 	%rd199, %r848, 2;
	add.s64 	%rd59, %rd1, %rd199;
	or.pred  	%p1023, %p1022, %p1019;
	mov.u16 	%rs2045, %rs673;
	@%p1023 bra 	$L__BB0_407;
	ld.global.u16 	%rs2045, [%rd59];
$L__BB0_407:
	setp.lt.s32 	%p1025, %r842, 0;
	// begin inline asm
	{mul.f16 %rs1858,%rs1856,%rs1857;
}
	// end inline asm
	// begin inline asm
	{fma.rn.f16 %rs1861,%rs2045,%rs1858,%rs673;
}
	// end inline asm
	setp.lt.s32 	%p1026, %r843, -1;
	or.pred  	%p1027, %p1025, %p1026;
	or.pred  	%p1028, %p1027, %p1020;
	setp.ge.s32 	%p1029, %r227, %r65;
	or.pred  	%p1030, %p1028, %p1029;
	mov.u16 	%rs2046, %rs673;
	@%p1030 bra 	$L__BB0_409;
	ld.global.u16 	%rs2046, [%rd59+64];
$L__BB0_409:
	setp.lt.s32 	%p1032, %r843, 0;
	// begin inline asm
	{mul.f16 %rs1865,%rs1856,%rs1855;
}
	// end inline asm
	// begin inline asm
	{fma.rn.f16 %rs1868,%rs2046,%rs1865,%rs1861;
}
	// end inline asm
	setp.lt.s32 	%p1033, %r842, -1;
	or.pred  	%p1034, %p1033, %p1032;
	setp.ge.s32 	%p1035, %r226, %r64;
	or.pred  	%p1036, %p1034, %p1035;
	mad.lo.s32 	%r849, %r226, %r65, %r843;
	add.s32 	%r850, %r66, %r849;
	shl.b32 	%r851, %r850, 5;
	add.s32 	%r852, %r851, %r870;
	mul.wide.s32 	%rd200, %r852, 2;
	add.s64 	%rd60, %rd1, %rd200;
	or.pred  	%p1037, %p1036, %p1021;
	mov.u16 	%rs2047, %rs673;
	@%p1037 bra 	$L__BB0_411;
	ld.global.u16 	%rs2047, [%rd60];
$L__BB0_411:
	// begin inline asm
	{mul.f16 %rs1872,%rs1854,%rs1857;
}
	// end inline asm
	// begin inline asm
	{fma.rn.f16 %rs1875,%rs2047,%rs1872,%rs1868;
}
	// end inline asm
	min.s32 	%r853, %r842, %r843;
	setp.lt.s32 	%p1040, %r853, -1;
	or.pred  	%p1041, %p1035, %p1029;
	or.pred  	%p1042, %p1041, %p1040;
	mov.u16 	%rs2048, %rs673;
	@%p1042 bra 	$L__BB0_413;
	ld.global.u16 	%rs2048, [%rd60+64];
$L__BB0_413:
	// begin inline asm
	{mul.f16 %rs1879,%rs1854,%rs1855;
}
	// end inline asm
	// begin inline asm
	{fma.rn.f16 %rs1882,%rs2048,%rs1879,%rs1875;
}
	// end inline asm
	// begin inline asm
	{fma.rn.f16 %rs1899,%rs529,%rs1882,%rs1899;
}
	// end inline asm
$L__BB0_414:
	add.s32 	%r854, %r8, %r870;
	mul.wide.s32 	%rd201, %r854, 2;
	add.s64 	%rd202, %rd5, %rd201;
	st.global.u16 	[%rd202], %rs1899;
	add.s32 	%r870, %r870, %r2;
	setp.lt.u32 	%p1043, %r870, 32;
	@%p1043 bra 	$L__BB0_30;
$L__BB0_415:
	bar.sync 	0;
	atom.global.add.u32 	%r857, [%rd2], 1;
	setp.lt.s32 	%p1044, %r857, %r4;
	@%p1044 bra 	$L__BB0_2;
$L__BB0_416:
	ret;

}


// ===== COMPILED SASS (sm_100) =====

	.target	sm_100

	.elftype	@"ET_EXEC"


//--------------------- .note.nv.tkinfo           --------------------------
	.section	.note.nv.tkinfo,"",@"SHT_NOTE"
	.sectionflags	@"SHF_NOTE_NV_TKINFO"
	.tkinfo
        /*0018*/ 	.word	0x00000002
        /*0030*/ 	.string	""
        /*0030*/ 	.string	"ptxas"
        /*0030*/ 	.string	"Cuda compilation tools, release 13.0, V13.0.88"
        /*0030*/ 	.string	"Build cuda_13.0.r13.0/compiler.36424714_0"
        /*0030*/ 	.string	"-arch sm_100 -m 64 "



//--------------------- .note.nv.cuinfo           --------------------------
	.section	.note.nv.cuinfo,"",@"SHT_NOTE"
	.sectionflags	@"SHF_NOTE_NV_CUINFO"
        /*0018*/ 	.short	0x0002
        /*001a*/ 	.short	0x0064
        /*001c*/ 	.short	0x0082
	.zero		2


//--------------------- .nv.info                  --------------------------
	.section	.nv.info,"",@"SHT_CUDA_INFO"
	.align	4


	//----- nvinfo : EIATTR_REGCOUNT
	.align		4
        /*0000*/ 	.byte	0x04, 0x2f
        /*0002*/ 	.short	(.L_1 - .L_0)
	.align		4
.L_0:
        /*0004*/ 	.word	index@(_Z31ms_deformable_im2col_persistentI6__halfLi8ELi4ELi32ELi20522EEvPKT_PKlS5_S3_S3_iiiiPS1_Pi)
        /*0008*/ 	.word	0x00000040


	//----- nvinfo : EIATTR_FRAME_SIZE
	.align		4
.L_1:
        /*000c*/ 	.byte	0x04, 0x11
        /*000e*/ 	.short	(.L_3 - .L_2)
	.align		4
.L_2:
        /*0010*/ 	.word	index@(_Z31ms_deformable_im2col_persistentI6__halfLi8ELi4ELi32ELi20522EEvPKT_PKlS5_S3_S3_iiiiPS1_Pi)
        /*0014*/ 	.word	0x00000000


	//----- nvinfo : EIATTR_MIN_STACK_SIZE
	.align		4
.L_3:
        /*0018*/ 	.byte	0x04, 0x12
        /*001a*/ 	.short	(.L_5 - .L_4)
	.align		4
.L_4:
        /*001c*/ 	.word	index@(_Z31ms_deformable_im2col_persistentI6__halfLi8ELi4ELi32ELi20522EEvPKT_PKlS5_S3_S3_iiiiPS1_Pi)
        /*0020*/ 	.word	0x00000000
.L_5:


//--------------------- .nv.compat                --------------------------
	.section	.nv.compat,"",@"SHT_CUDA_COMPAT_INFO"
	.align	4
        /*0000*/ 	.byte	0x02, 0x09, 0x00, 0x00, 0x02, 0x02, 0x01, 0x00, 0x02, 0x05, 0x05, 0x00, 0x03, 0x07, 0x01, 0x01
        /*0010*/ 	.byte	0x02, 0x03, 0x00, 0x00, 0x02, 0x06, 0x01, 0x00, 0x04, 0x0b, 0x08, 0x00, 0x01, 0x00, 0x00, 0x00
        /*0020*/ 	.byte	0x00, 0x00, 0x00, 0x00


//--------------------- .nv.info._Z31ms_deformable_im2col_persistentI6__halfLi8ELi4ELi32ELi20522EEvPKT_PKlS5_S3_S3_iiiiPS1_Pi --------------------------
	.section	.nv.info._Z31ms_deformable_im2col_persistentI6__halfLi8ELi4ELi32ELi20522EEvPKT_PKlS5_S3_S3_iiiiPS1_Pi,"",@"SHT_CUDA_INFO"
	.sectionflags	@""
	.align	4


	//----- nvinfo : EIATTR_CUDA_API_VERSION
	.align		4
        /*0000*/ 	.byte	0x04, 0x37
        /*0002*/ 	.short	(.L_7 - .L_6)
.L_6:
        /*0004*/ 	.word	0x00000082


	//----- nvinfo : EIATTR_KPARAM_INFO
	.align		4
.L_7:
        /*0008*/ 	.byte	0x04, 0x17
        /*000a*/ 	.short	(.L_9 - .L_8)
.L_8:
        /*000c*/ 	.word	0x00000000
        /*0010*/ 	.short	0x000a
        /*0012*/ 	.short	0x0040
        /*0014*/ 	.byte	0x00, 0xf5, 0x21, 0x00


	//----- nvinfo : EIATTR_KPARAM_INFO
	.align		4
.L_9:
        /*0018*/ 	.byte	0x04, 0x17
        /*001a*/ 	.short	(.L_11 - .L_10)
.L_10:
        /*001c*/ 	.word	0x00000000
        /*0020*/ 	.short	0x0009
        /*0022*/ 	.short	0x0038
        /*0024*/ 	.byte	0x00, 0xf5, 0x21, 0x00


	//----- nvinfo : EIATTR_KPARAM_INFO
	.align		4
.L_11:
        /*0028*/ 	.byte	0x04, 0x17
        /*002a*/ 	.short	(.L_13 - .L_12)
.L_12:
        /*002c*/ 	.word	0x00000000
        /*0030*/ 	.short	0x0008
        /*0032*/ 	.short	0x0034
        /*0034*/ 	.byte	0x00, 0xf0, 0x11, 0x00


	//----- nvinfo : EIATTR_KPARAM_INFO
	.align		4
.L_13:
        /*0038*/ 	.byte	0x04, 0x17
        /*003a*/ 	.short	(.L_15 - .L_14)
.L_14:
        /*003c*/ 	.word	0x00000000
        /*0040*/ 	.short	0x0007
        /*0042*/ 	.short	0x0030
        /*0044*/ 	.byte	0x00, 0xf0, 0x11, 0x00


	//----- nvinfo : EIATTR_KPARAM_INFO
	.align		4
.L_15:
        /*0048*/ 	.byte	0x04, 0x17
        /*004a*/ 	.short	(.L_17 - .L_16)
.L_16:
        /*004c*/ 	.word	0x00000000
        /*0050*/ 	.short	0x0006
        /*0052*/ 	.short	0x002c
        /*0054*/ 	.byte	0x00, 0xf0, 0x11, 0x00


	//----- nvinfo : EIATTR_KPARAM_INFO
	.align		4
.L_17:
        /*0058*/ 	.byte	0x04, 0x17
        /*005a*/ 	.short	(.L_19 - .L_18)
.L_18:
        /*005c*/ 	.word	0x00000000
        /*0060*/ 	.short	0x0005
        /*0062*/ 	.short	0x0028
        /*0064*/ 	.byte	0x00, 0xf0, 0x11, 0x00


	//----- nvinfo : EIATTR_KPARAM_INFO
	.align		4
.L_19:
        /*0068*/ 	.byte	0x04, 0x17
        /*006a*/ 	.short	(.L_21 - .L_20)
.L_20:
        /*006c*/ 	.word	0x00000000
        /*0070*/ 	.short	0x0004
        /*0072*/ 	.short	0x0020
        /*0074*/ 	.byte	0x00, 0xf5, 0x21, 0x00


	//----- nvinfo : EIATTR_KPARAM_INFO
	.align		4
.L_21:
        /*0078*/ 	.byte	0x04, 0x17
        /*007a*/ 	.short	(.L_23 - .L_22)
.L_22:
        /*007c*/ 	.word	0x00000000
        /*0080*/ 	.short	0x0003
        /*0082*/ 	.short	0x0018
        /*0084*/ 	.byte	0x00, 0xf5, 0x21, 0x00


	//----- nvinfo : EIATTR_KPARAM_INFO
	.align		4
.L_23:
        /*0088*/ 	.byte	0x04, 0x17
        /*008a*/ 	.short	(.L_25 - .L_24)
.L_24:
        /*008c*/ 	.word	0x00000000
        /*0090*/ 	.short	0x0002
        /*0092*/ 	.short	0x0010
        /*0094*/ 	.byte	0x00, 0xf5, 0x21, 0x00


	//----- nvinfo : EIATTR_KPARAM_INFO
	.align		4
.L_25:
        /*0098*/ 	.byte	0x04, 0x17
        /*009a*/ 	.short	(.L_27 - .L_26)
.L_26:
        /*009c*/ 	.word	0x00000000
        /*00a0*/ 	.short	0x0001
        /*00a2*/ 	.short	0x0008
        /*00a4*/ 	.byte	0x00, 0xf5, 0x21, 0x00


	//----- nvinfo : EIATTR_KPARAM_INFO
	.align		4
.L_27:
        /*00a8*/ 	.byte	0x04, 0x17
        /*00aa*/ 	.short	(.L_29 - .L_28)
.L_28:
        /*00ac*/ 	.word	0x00000000
        /*00b0*/ 	.short	0x0000
        /*00b2*/ 	.short	0x0000
        /*00b4*/ 	.byte	0x00, 0xf5, 0x21, 0x00


	//----- nvinfo : EIATTR_SPARSE_MMA_MASK
	.align		4
.L_29:
        /*00b8*/ 	.byte	0x03, 0x50
        /*00ba*/ 	.short	0x0000


	//----- nvinfo : EIATTR_MAXREG_COUNT
	.align		4
        /*00bc*/ 	.byte	0x03, 0x1b
        /*00be*/ 	.short	0x00ff


	//----- nvinfo : EIATTR_NUM_BARRIERS
	.align		4
        /*00c0*/ 	.byte	0x02, 0x4c
        /*00c2*/ 	.byte	0x01
	.zero		1


	//----- nvinfo : EIATTR_MERCURY_ISA_VERSION
	.align		4
        /*00c4*/ 	.byte	0x03, 0x5f
        /*00c6*/ 	.short	0x0101


	//----- nvinfo : EIATTR_INT_WARP_WIDE_INSTR_OFFSETS
	.align		4
        /*00c8*/ 	.byte	0x04, 0x31
        /*00ca*/ 	.short	(.L_31 - .L_30)


	//   ....[0]....
.L_30:
        /*00cc*/ 	.word	0x00000020


	//   ....[1]....
        /*00d0*/ 	.word	0x00000100


	//   ....[2]....
        /*00d4*/ 	.word	0x0000c860


	//   ....[3]....
        /*00d8*/ 	.word	0x0000c930


	//----- nvinfo : EIATTR_VRC_CTA_INIT_COUNT
	.align		4
.L_31:
        /*00dc*/ 	.byte	0x02, 0x4a
	.zero		1
	.zero		1


	//----- nvinfo : EIATTR_EXIT_INSTR_OFFSETS
	.align		4
        /*00e0*/ 	.byte	0x04, 0x1c
        /*00e2*/ 	.short	(.L_33 - .L_32)


	//   ....[0]....
.L_32:
        /*00e4*/ 	.word	0x00000130


	//   ....[1]....
        /*00e8*/ 	.word	0x0000c970


	//----- nvinfo : EIATTR_CRS_STACK_SIZE
	.align		4
.L_33:
        /*00ec*/ 	.byte	0x04, 0x1e
        /*00ee*/ 	.short	(.L_35 - .L_34)
.L_34:
        /*00f0*/ 	.word	0x00000000


	//----- nvinfo : EIATTR_CBANK_PARAM_SIZE
	.align		4
.L_35:
        /*00f4*/ 	.byte	0x03, 0x19
        /*00f6*/ 	.short	0x0048


	//----- nvinfo : EIATTR_PARAM_CBANK
	.align		4
        /*00f8*/ 	.byte	0x04, 0x0a
        /*00fa*/ 	.short	(.L_37 - .L_36)
	.align		4
.L_36:
        /*00fc*/ 	.word	index@(.nv.constant0._Z31ms_deformable_im2col_persistentI6__halfLi8ELi4ELi32ELi20522EEvPKT_PKlS5_S3_S3_iiiiPS1_Pi)
        /*0100*/ 	.short	0x0380
        /*0102*/ 	.short	0x0048


	//----- nvinfo : EIATTR_SW_WAR
	.align		4
.L_37:
        /*0104*/ 	.byte	0x04, 0x36
        /*0106*/ 	.short	(.L_39 - .L_38)
.L_38:
        /*0108*/ 	.word	0x00000008
.L_39:


//--------------------- .nv.callgraph             --------------------------
	.section	.nv.callgraph,"",@"SHT_CUDA_CALLGRAPH"
	.align	4
	.sectionentsize	8
	.align		4
        /*0000*/ 	.word	0x00000000
	.align		4
        /*0004*/ 	.word	0xffffffff
	.align		4
        /*0008*/ 	.word	0x00000000
	.align		4
        /*000c*/ 	.word	0xfffffffe
	.align		4
        /*0010*/ 	.word	0x00000000
	.align		4
        /*0014*/ 	.word	0xfffffffd
	.align		4
        /*0018*/ 	.word	0x00000000
	.align		4
        /*001c*/ 	.word	0xfffffffc


//--------------------- .text._Z31ms_deformable_im2col_persistentI6__halfLi8ELi4ELi32ELi20522EEvPKT_PKlS5_S3_S3_iiiiPS1_Pi --------------------------
	.section	.text._Z31ms_deformable_im2col_persistentI6__halfLi8ELi4ELi32ELi20522EEvPKT_PKlS5_S3_S3_iiiiPS1_Pi,"ax",@progbits
	.align	128
        .global         _Z31ms_deformable_im2col_persistentI6__halfLi8ELi4ELi32ELi20522EEvPKT_PKlS5_S3_S3_iiiiPS1_Pi
        .type           _Z31ms_deformable_im2col_persistentI6__halfLi8ELi4ELi32ELi20522EEvPKT_PKlS5_S3_S3_iiiiPS1_Pi,@function
        .size           _Z31ms_deformable_im2col_persistentI6__halfLi8ELi4ELi32ELi20522EEvPKT_PKlS5_S3_S3_iiiiPS1_Pi,(.L_x_172 - _Z31ms_deformable_im2col_persistentI6__halfLi8ELi4ELi32ELi20522EEvPKT_PKlS5_S3_S3_iiiiPS1_Pi)
        .other          _Z31ms_deformable_im2col_persistentI6__halfLi8ELi4ELi32ELi20522EEvPKT_PKlS5_S3_S3_iiiiPS1_Pi,@"STO_CUDA_ENTRY STV_DEFAULT"
_Z31ms_deformable_im2col_persistentI6__halfLi8ELi4ELi32ELi20522EEvPKT_PKlS5_S3_S3_iiiiPS1_Pi:
.text._Z31ms_deformable_im2col_persistentI6__halfLi8ELi4ELi32ELi20522EEvPKT_PKlS5_S3_S3_iiiiPS1_Pi:
[----:B------:R-:W-:Y:S01]  /*0000*/  LDC R1, c[0x0][0x37c] ;  /* 0x0000df00ff017b82 */ /* 0x000fe20000000800 */
[----:B------:R-:W0:Y:S01]  /*0010*/  S2R R7, SR_LANEID ;  /* 0x0000000000077919 */ /* 0x000e220000000000 */
[----:B------:R-:W-:-:S06]  /*0020*/  VOTEU.ANY UR8, UPT, PT ;  /* 0x0000000000087886 */ /* 0x000fcc00038e0100 */
[----:B------:R-:W1:Y:S01]  /*0030*/  LDC.64 R2, c[0x0][0x3c0] ;  /* 0x0000f000ff027b82 */ /* 0x000e620000000a00 */
[----:B------:R-:W0:Y:S01]  /*0040*/  FLO.U32 R6, UR8 ;  /* 0x0000000800067d00 */ /* 0x000e2200080e0000 */
[----:B------:R-:W1:Y:S01]  /*0050*/  LDCU.64 UR6, c[0x0][0x358] ;  /* 0x00006b00ff0677ac */ /* 0x000e620008000a00 */
[----:B------:R-:W2:Y:S01]  /*0060*/  S2R R0, SR_LTMASK ;  /* 0x0000000000007919 */ /* 0x000ea20000003900 */
[----:B------:R-:W3:Y:S05]  /*0070*/  LDCU UR4, c[0x0][0x3b4] ;  /* 0x00007680ff0477ac */ /* 0x000eea0008000800 */
[----:B------:R-:W1:Y:S01]  /*0080*/  POPC R5, UR8 ;  /* 0x0000000800057d09 */ /* 0x000e620008000000 */
[----:B------:R-:W3:Y:S01]  /*0090*/  LDCU UR5, c[0x0][0x3a8] ;  /* 0x00007500ff0577ac */ /* 0x000ee20008000800 */
[----:B0-----:R-:W-:-:S13]  /*00a0*/  ISETP.EQ.U32.AND P0, PT, R6, R7, PT ;  /* 0x000000070600720c */ /* 0x001fda0003f02070 */
[----:B-1----:R-:W4:Y:S01]  /*00b0*/  @P0 ATOMG.E.ADD.STRONG.GPU PT, R3, desc[UR6][R2.64], R5 ;  /* 0x80000005020309a8 */ /* 0x002f2200081ef106 */
[----:B--2---:R-:W-:Y:S01]  /*00c0*/  LOP3.LUT R7, R0, UR8, RZ, 0xc0, !PT ;  /* 0x0000000800077c12 */ /* 0x004fe2000f8ec0ff */
[----:B---3--:R-:W-:Y:S01]  /*00d0*/  UIMAD UR4, UR4, UR5, URZ ;  /* 0x00000005040472a4 */ /* 0x008fe2000f8e02ff */
[----:B------:R-:W0:Y:S04]  /*00e0*/  LDC R0, c[0x0][0x360] ;  /* 0x0000d800ff007b82 */ /* 0x000e280000000800 */
[----:B------:R-:W1:Y:S01]  /*00f0*/  POPC R7, R7 ;  /* 0x0000000700077309 */ /* 0x000e620000000000 */
[----:B----4-:R-:W1:Y:S02]  /*0100*/  SHFL.IDX PT, R4, R3, R6, 0x1f ;  /* 0x00001f0603047589 */ /* 0x010e6400000e0000 */
[----:B-1----:R-:W-:-:S05]  /*0110*/  IMAD.IADD R4, R4, 0x1, R7 ;  /* 0x0000000104047824 */ /* 0x002fca00078e0207 */
[----:B------:R-:W-:-:S13]  /*0120*/  ISETP.GE.AND P0, PT, R4, UR4, PT ;  /* 0x0000000404007c0c */ /* 0x000fda000bf06270 */
[----:B0-----:R-:W-:Y:S05]  /*0130*/  @P0 EXIT ;  /* 0x000000000000094d */ /* 0x001fea0003800000 */
.L_x_170:
[----:B------:R-:W0:Y:S01]  /*0140*/  LDC R9, c[0x0][0x3b4] ;  /* 0x0000ed00ff097b82 */ /* 0x000e220000000800 */
[----:B------:R-:W-:Y:S01]  /*0150*/  IABS R8, R4 ;  /* 0x0000000400087213 */ /* 0x000fe20000000000 */
[----:B------:R-:W1:Y:S01]  /*0160*/  S2R R17, SR_TID.X ;  /* 0x0000000000117919 */ /* 0x000e620000002100 */
[----:B------:R-:W-:Y:S05]  /*0170*/  YIELD ;  /* 0x0000000000007946 */ /* 0x000fea0003800000 */
[----:B------:R-:W2:Y:S01]  /*0180*/  LDCU UR4, c[0x0][0x3b0] ;  /* 0x00007600ff0477ac */ /* 0x000ea20008000800 */
[----:B0-----:R-:W-:Y:S01]  /*0190*/  IABS R6, R9 ;  /* 0x0000000900067213 */ /* 0x001fe20000000000 */
[----:B--2---:R-:W-:-:S03]  /*01a0*/  IMAD R12, R4, UR4, RZ ;  /* 0x00000004040c7c24 */ /* 0x004fc6000f8e02ff */
[----:B------:R-:W0:Y:S08]  /*01b0*/  I2F.RP R5, R6 ;  /* 0x0000000600057306 */ /* 0x000e300000209400 */
[----:B0-----:R-:W0:Y:S02]  /*01c0*/  MUFU.RCP R5, R5 ;  /* 0x0000000500057308 */ /* 0x001e240000001000 */
[----:B0-----:R-:W-:-:S06]  /*01d0*/  VIADD R2, R5, 0xffffffe ;  /* 0x0ffffffe05027836 */ /* 0x001fcc0000000000 */
[----:B------:R0:W2:Y:S02]  /*01e0*/  F2I.FTZ.U32.TRUNC.NTZ R3, R2 ;  /* 0x0000000200037305 */ /* 0x0000a4000021f000 */
[----:B0-----:R-:W-:Y:S02]  /*01f0*/  IMAD.MOV.U32 R2, RZ, RZ, RZ ;  /* 0x000000ffff027224 */ /* 0x001fe400078e00ff */
[----:B--2---:R-:W-:-:S04]  /*0200*/  IMAD.MOV R7, RZ, RZ, -R3 ;  /* 0x000000ffff077224 */ /* 0x004fc800078e0a03 */
[----:B------:R-:W-:-:S04]  /*0210*/  IMAD R7, R7, R6, RZ ;  /* 0x0000000607077224 */ /* 0x000fc800078e02ff */
[----:B------:R-:W-:Y:S01]  /*0220*/  IMAD.HI.U32 R3, R3, R7, R2 ;  /* 0x0000000703037227 */ /* 0x000fe200078e0002 */
[----:B------:R-:W-:-:S03]  /*0230*/  LOP3.LUT R2, R4, R9, RZ, 0x3c, !PT ;  /* 0x0000000904027212 */ /* 0x000fc600078e3cff */
[----:B------:R-:W-:Y:S01]  /*0240*/  IMAD.MOV.U32 R7, RZ, RZ, R8 ;  /* 0x000000ffff077224 */ /* 0x000fe200078e0008 */
[----:B------:R-:W-:Y:S02]  /*0250*/  ISETP.GE.AND P2, PT, R2, RZ, PT ;  /* 0x000000ff0200720c */ /* 0x000fe40003f46270 */
[----:B------:R-:W-:Y:S01]  /*0260*/  SHF.L.U32 R2, R12, 0x5, RZ ;  /* 0x000000050c027819 */ /* 0x000fe200000006ff */
[----:B------:R-:W-:-:S04]  /*0270*/  IMAD.HI.U32 R3, R3, R7, RZ ;  /* 0x0000000703037227 */ /* 0x000fc800078e00ff */
[----:B------:R-:W-:-:S04]  /*0280*/  IMAD.MOV R5, RZ, RZ, -R3 ;  /* 0x000000ffff057224 */ /* 0x000fc800078e0a03 */
[----:B------:R-:W-:-:S05]  /*0290*/  IMAD R5, R6, R5, R7 ;  /* 0x0000000506057224 */ /* 0x000fca00078e0207 */
[----:B------:R-:W-:-:S13]  /*02a0*/  ISETP.GT.U32.AND P1, PT, R6, R5, PT ;  /* 0x000000050600720c */ /* 0x000fda0003f24070 */
[----:B------:R-:W-:Y:S02]  /*02b0*/  @!P1 IMAD.IADD R5, R5, 0x1, -R6 ;  /* 0x0000000105059824 */ /* 0x000fe400078e0a06 */
[----:B------:R-:W-:Y:S01]  /*02c0*/  @!P1 VIADD R3, R3, 0x1 ;  /* 0x0000000103039836 */ /* 0x000fe20000000000 */
[----:B------:R-:W-:Y:S02]  /*02d0*/  ISETP.NE.AND P1, PT, R9, RZ, PT ;  /* 0x000000ff0900720c */ /* 0x000fe40003f25270 */
[----:B------:R-:W-:-:S13]  /*02e0*/  ISETP.GE.U32.AND P0, PT, R5, R6, PT ;  /* 0x000000060500720c */ /* 0x000fda0003f06070 */
[----:B------:R-:W-:Y:S01]  /*02f0*/  @P0 VIADD R3, R3, 0x1 ;  /* 0x0000000103030836 */ /* 0x000fe20000000000 */
[----:B-1----:R-:W-:-:S03]  /*0300*/  ISETP.GT.U32.AND P0, PT, R17, 0x7, PT ;  /* 0x000000071100780c */ /* 0x002fc60003f04070 */
[----:B------:R-:W-:-:S04]  /*0310*/  IMAD.MOV.U32 R15, RZ, RZ, R3 ;  /* 0x000000ffff0f7224 */ /* 0x000fc800078e0003 */
[----:B------:R-:W-:Y:S01]  /*0320*/  @!P2 IMAD.MOV R15, RZ, RZ, -R15 ;  /* 0x000000ffff0fa224 */ /* 0x000fe200078e0a0f */
[----:B------:R-:W-:-:S05]  /*0330*/  @!P1 LOP3.LUT R15, RZ, R9, RZ, 0x33, !PT ;  /* 0x00000009ff0f9212 */ /* 0x000fca00078e33ff */
[----:B---34-:R-:W-:Y:S05]  /*0340*/  @P0 BRA `(.L_x_0) ;  /* 0x00000000005c0947 */ /* 0x018fea0003800000 */
[----:B------:R-:W0:Y:S02]  /*0350*/  LDC.64 R4, c[0x0][0x388] ;  /* 0x0000e200ff047b82 */ /* 0x000e240000000a00 */
[----:B0-----:R-:W-:-:S06]  /*0360*/  IMAD.WIDE.U32 R4, R17, 0x8, R4 ;  /* 0x0000000811047825 */ /* 0x001fcc00078e0004 */
[----:B------:R-:W2:Y:S01]  /*0370*/  LDG.E.64 R4, desc[UR6][R4.64] ;  /* 0x0000000604047981 */ /* 0x000ea2000c1e1b00 */
[----:B------:R-:W-:Y:S02]  /*0380*/  MOV R3, 0x400 ;  /* 0x0000040000037802 */ /* 0x000fe40000000f00 */
[----:B------:R-:W-:Y:S01]  /*0390*/  ISETP.GT.U32.AND P0, PT, R17, 0x3, PT ;  /* 0x000000031100780c */ /* 0x000fe20003f04070 */
[----:B------:R-:W0:Y:S02]  /*03a0*/  S2R R8, SR_CgaCtaId ;  /* 0x0000000000087919 */ /* 0x000e240000008800 */
[----:B0-----:R-:W-:-:S05]  /*03b0*/  LEA R6, R8, R3, 0x18 ;  /* 0x0000000308067211 */ /* 0x001fca00078ec0ff */
[----:B------:R-:W-:-:S05]  /*03c0*/  IMAD R7, R17, 0x8, R6 ;  /* 0x0000000811077824 */ /* 0x000fca00078e0206 */
[----:B--2---:R0:W-:Y:S01]  /*03d0*/  STS.64 [R7], R4 ;  /* 0x0000000407007388 */ /* 0x0041e20000000a00 */
[----:B------:R-:W-:Y:S05]  /*03e0*/  @P0 BRA `(.L_x_0) ;  /* 0x0000000000340947 */ /* 0x000fea0003800000 */
[----:B------:R-:W-:Y:S01]  /*03f0*/  ISETP.NE.AND P0, PT, R17, RZ, PT ;  /* 0x000000ff1100720c */ /* 0x000fe20003f05270 */
[----:B------:R-:W-:Y:S01]  /*0400*/  VIADD R3, R3, 0x40 ;  /* 0x0000004003037836 */ /* 0x000fe20000000000 */
[----:B------:R-:W-:Y:S04]  /*0410*/  BSSY.RECONVERGENT B0, `(.L_x_1) ;  /* 0x0000009000007945 */ /* 0x000fe80003800200 */
[----:B0-----:R-:W-:-:S05]  /*0420*/  LEA R4, R8, R3, 0x18 ;  /* 0x0000000308047211 */ /* 0x001fca00078ec0ff */
[----:B------:R-:W-:Y:S01]  /*0430*/  IMAD R3, R17, 0x8, R4 ;  /* 0x0000000811037824 */ /* 0x000fe200078e0204 */
[----:B------:R-:W-:Y:S01]  /*0440*/  CS2R R4, SRZ ;  /* 0x0000000000047805 */ /* 0x000fe2000001ff00 */
[----:B------:R-:W-:Y:S06]  /*0450*/  @!P0 BRA `(.L_x_2) ;  /* 0x0000000000108947 */ /* 0x000fec0003800000 */
[----:B------:R-:W0:Y:S01]  /*0460*/  LDC.64 R4, c[0x0][0x390] ;  /* 0x0000e400ff047b82 */ /* 0x000e220000000a00 */
[----:B------:R-:W-:-:S04]  /*0470*/  VIADD R7, R17, 0xffffffff ;  /* 0xffffffff11077836 */ /* 0x000fc80000000000 */
[----:B0-----:R-:W-:-:S06]  /*0480*/  IMAD.WIDE.U32 R4, R7, 0x8, R4 ;  /* 0x0000000807047825 */ /* 0x001fcc00078e0004 */
[----:B------:R-:W5:Y:S02]  /*0490*/  LDG.E.64 R4, desc[UR6][R4.64] ;  /* 0x0000000604047981 */ /* 0x000f64000c1e1b00 */
.L_x_2:
[----:B------:R-:W-:Y:S05]  /*04a0*/  BSYNC.RECONVERGENT B0 ;  /* 0x0000000000007941 */ /* 0x000fea0003800200 */
.L_x_1:
[----:B-----5:R1:W-:Y:S02]  /*04b0*/  STS.64 [R3], R4 ;  /* 0x0000000403007388 */ /* 0x0203e40000000a00 */
.L_x_0:
[----:B------:R-:W-:Y:S05]  /*04c0*/  WARPSYNC.ALL ;  /* 0x0000000000007948 */ /* 0x000fea0003800000 */
[----:B------:R-:W2:Y:S08]  /*04d0*/  S2UR UR9, SR_CgaCtaId ;  /* 0x00000000000979c3 */ /* 0x000eb00000008800 */
[----:B------:R-:W-:Y:S01]  /*04e0*/  BAR.SYNC.DEFER_BLOCKING 0x0 ;  /* 0x0000000000007b1d */ /* 0x000fe20000010000 */
[----:B------:R-:W-:-:S02]  /*04f0*/  IABS R9, R0 ;  /* 0x0000000000097213 */ /* 0x000fc40000000000 */
[----:B------:R-:W-:-:S03]  /*0500*/  IABS R10, R0 ;  /* 0x00000000000a7213 */ /* 0x000fc60000000000 */
[----:B------:R-:W-:Y:S01]  /*0510*/  UMOV UR5, 0x400 ;  /* 0x0000040000057882 */ /* 0x000fe20000000000 */
[----:B01----:R-:W0:Y:S01]  /*0520*/  I2F.RP R4, R9 ;  /* 0x0000000900047306 */ /* 0x003e220000209400 */
[----:B------:R-:W-:Y:S01]  /*0530*/  IMAD.MOV R10, RZ, RZ, -R10 ;  /* 0x000000ffff0a7224 */ /* 0x000fe200078e0a0a */
[----:B------:R-:W1:Y:S06]  /*0540*/  LDCU UR4, c[0x0][0x3ac] ;  /* 0x00007580ff0477ac */ /* 0x000e6c0008000800 */
[----:B0-----:R-:W0:Y:S01]  /*0550*/  MUFU.RCP R4, R4 ;  /* 0x0000000400047308 */ /* 0x001e220000001000 */
[----:B--2---:R-:W-:Y:S01]  /*0560*/  ULEA UR8, UR9, UR5, 0x18 ;  /* 0x0000000509087291 */ /* 0x004fe2000f8ec0ff */
[----:B-1----:R-:W-:-:S08]  /*0570*/  IMAD R15, R15, UR4, RZ ;  /* 0x000000040f0f7c24 */ /* 0x002fd0000f8e02ff */
[----:B------:R-:W-:Y:S04]  /*0580*/  LDS R3, [UR8] ;  /* 0x00000008ff037984 */ /* 0x000fe80008000800 */
[----:B------:R-:W1:Y:S01]  /*0590*/  LDS R8, [UR8+0x8] ;  /* 0x00000808ff087984 */ /* 0x000e620008000800 */
[----:B0-----:R-:W-:-:S04]  /*05a0*/  VIADD R6, R4, 0xffffffe ;  /* 0x0ffffffe04067836 */ /* 0x001fc80000000000 */
[----:B------:R0:W2:Y:S02]  /*05b0*/  F2I.FTZ.U32.TRUNC.NTZ R7, R6 ;  /* 0x0000000600077305 */ /* 0x0000a4000021f000 */
[----:B0-----:R-:W-:Y:S02]  /*05c0*/  IMAD.MOV.U32 R6, RZ, RZ, RZ ;  /* 0x000000ffff067224 */ /* 0x001fe400078e00ff */
[----:B-1----:R-:W-:Y:S02]  /*05d0*/  IMAD R3, R3, R8, RZ ;  /* 0x0000000803037224 */ /* 0x002fe400078e02ff */
[----:B--2---:R-:W-:Y:S02]  /*05e0*/  IMAD.MOV R8, RZ, RZ, -R7 ;  /* 0x000000ffff087224 */ /* 0x004fe400078e0a07 */
[----:B------:R-:W-:Y:S02]  /*05f0*/  IMAD.SHL.U32 R3, R3, 0x20, RZ ;  /* 0x0000002003037824 */ /* 0x000fe400078e00ff */
[----:B------:R-:W-:-:S03]  /*0600*/  IMAD R11, R8, R9, RZ ;  /* 0x00000009080b7224 */ /* 0x000fc600078e02ff */
[----:B------:R-:W-:Y:S01]  /*0610*/  VIMNMX R5, PT, PT, R3, 0xbb80, PT ;  /* 0x0000bb8003057848 */ /* 0x000fe20003fe0100 */
[----:B------:R-:W-:-:S03]  /*0620*/  IMAD.HI.U32 R6, R7, R11, R6 ;  /* 0x0000000b07067227 */ /* 0x000fc600078e0006 */
[----:B------:R-:W-:-:S04]  /*0630*/  IADD3 R3, PT, PT, R0, -0x1, R5 ;  /* 0xffffffff00037810 */ /* 0x000fc80007ffe005 */
[----:B------:R-:W-:Y:S02]  /*0640*/  IABS R4, R3 ;  /* 0x0000000300047213 */ /* 0x000fe40000000000 */
[----:B------:R-:W-:-:S03]  /*0650*/  LOP3.LUT R3, R3, R0, RZ, 0x3c, !PT ;  /* 0x0000000003037212 */ /* 0x000fc600078e3cff */
[----:B------:R-:W-:Y:S01]  /*0660*/  IMAD.MOV.U32 R7, RZ, RZ, R4 ;  /* 0x000000ffff077224 */ /* 0x000fe200078e0004 */
[----:B------:R-:W-:Y:S01]  /*0670*/  ISETP.GE.AND P2, PT, R3, RZ, PT ;  /* 0x000000ff0300720c */ /* 0x000fe20003f46270 */
[----:B------:R-:W-:Y:S01]  /*0680*/  IMAD.MOV.U32 R4, RZ, RZ, R10 ;  /* 0x000000ffff047224 */ /* 0x000fe200078e000a */
[----:B------:R-:W-:Y:S01]  /*0690*/  SHF.R.S32.HI R3, RZ, 0x5, R5 ;  /* 0x00000005ff037819 */ /* 0x000fe20000011405 */
[----:B------:R-:W-:-:S04]  /*06a0*/  IMAD.HI.U32 R6, R6, R7, RZ ;  /* 0x0000000706067227 */ /* 0x000fc800078e00ff */
[----:B------:R-:W-:-:S05]  /*06b0*/  IMAD R4, R6, R4, R7 ;  /* 0x0000000406047224 */ /* 0x000fca00078e0207 */
[----:B------:R-:W-:-:S13]  /*06c0*/  ISETP.GT.U32.AND P1, PT, R9, R4, PT ;  /* 0x000000040900720c */ /* 0x000fda0003f24070 */
[-C--:B------:R-:W-:Y:S01]  /*06d0*/  @!P1 IADD3 R4, PT, PT, R4, -R9.reuse, RZ ;  /* 0x8000000904049210 */ /* 0x080fe20007ffe0ff */
[----:B------:R-:W-:Y:S01]  /*06e0*/  @!P1 VIADD R6, R6, 0x1 ;  /* 0x0000000106069836 */ /* 0x000fe20000000000 */
[----:B------:R-:W-:Y:S02]  /*06f0*/  ISETP.NE.AND P1, PT, R0, RZ, PT ;  /* 0x000000ff0000720c */ /* 0x000fe40003f25270 */
[----:B------:R-:W-:-:S13]  /*0700*/  ISETP.GE.U32.AND P0, PT, R4, R9, PT ;  /* 0x000000090400720c */ /* 0x000fda0003f06070 */
[----:B------:R-:W-:-:S04]  /*0710*/  @P0 VIADD R6, R6, 0x1 ;  /* 0x0000000106060836 */ /* 0x000fc80000000000 */
[----:B------:R-:W-:Y:S01]  /*0720*/  @!P2 IMAD.MOV R6, RZ, RZ, -R6 ;  /* 0x000000ffff06a224 */ /* 0x000fe200078e0a06 */
[----:B------:R-:W-:-:S04]  /*0730*/  @!P1 LOP3.LUT R6, RZ, R0, RZ, 0x33, !PT ;  /* 0x00000000ff069212 */ /* 0x000fc800078e33ff */
[----:B------:R-:W-:-:S13]  /*0740*/  ISETP.GE.AND P0, PT, R6, 0x1, PT ;  /* 0x000000010600780c */ /* 0x000fda0003f06270 */
[----:B------:R-:W-:Y:S05]  /*0750*/  @!P0 BRA `(.L_x_3) ;  /* 0x0000000400988947 */ /* 0x000fea0003800000 */
[----:B------:R-:W0:Y:S01]  /*0760*/  LDS R4, [UR8+0x40] ;  /* 0x00004008ff047984 */ /* 0x000e220008000800 */
[C---:B------:R-:W-:Y:S01]  /*0770*/  ISETP.GE.U32.AND P0, PT, R6.reuse, 0x4, PT ;  /* 0x000000040600780c */ /* 0x040fe20003f06070 */
[----:B------:R-:W-:Y:S01]  /*0780*/  IMAD.SHL.U32 R33, R15, 0x20, RZ ;  /* 0x000000200f217824 */ /* 0x000fe200078e00ff */
[----:B------:R-:W-:Y:S01]  /*0790*/  LOP3.LUT R30, R6, 0x3, RZ, 0xc0, !PT ;  /* 0x00000003061e7812 */ /* 0x000fe200078ec0ff */
[----:B------:R-:W-:-:S03]  /*07a0*/  IMAD.MOV.U32 R13, RZ, RZ, RZ ;  /* 0x000000ffff0d7224 */ /* 0x000fc600078e00ff */
[----:B------:R-:W-:-:S07]  /*07b0*/  ISETP.NE.AND P4, PT, R30, RZ, PT ;  /* 0x000000ff1e00720c */ /* 0x000fce0003f85270 */
[----:B------:R-:W-:Y:S06]  /*07c0*/  @!P0 BRA `(.L_x_4) ;  /* 0x0000000000c88947 */ /* 0x000fec0003800000 */
[----:B------:R-:W-:Y:S01]  /*07d0*/  UIADD3 UR4, UPT, UPT, UR5, 0x60, URZ ;  /* 0x0000006005047890 */ /* 0x000fe2000fffe0ff */
[--C-:B------:R-:W-:Y:S01]  /*07e0*/  IMAD R20, R0, 0x2, R17.reuse ;  /* 0x0000000200147824 */ /* 0x100fe200078e0211 */
[----:B------:R-:W-:Y:S01]  /*07f0*/  LOP3.LUT R13, R6, 0x7ffffffc, RZ, 0xc0, !PT ;  /* 0x7ffffffc060d7812 */ /* 0x000fe200078ec0ff */
[--C-:B------:R-:W-:Y:S01]  /*0800*/  IMAD.IADD R7, R33, 0x1, R17.reuse ;  /* 0x0000000121077824 */ /* 0x100fe200078e0211 */
[----:B------:R-:W-:Y:S01]  /*0810*/  ULEA UR4, UR9, UR4, 0x18 ;  /* 0x0000000409047291 */ /* 0x000fe2000f8ec0ff */
[----:B------:R-:W-:Y:S01]  /*0820*/  IMAD.IADD R14, R17, 0x1, R0 ;  /* 0x00000001110e7824 */ /* 0x000fe200078e0200 */
[C---:B------:R-:W-:Y:S01]  /*0830*/  IADD3 R9, PT, PT, R33.reuse, R20, RZ ;  /* 0x0000001421097210 */ /* 0x040fe20007ffe0ff */
[----:B------:R-:W-:Y:S02]  /*0840*/  IMAD R22, R0, 0x3, R17 ;  /* 0x0000000300167824 */ /* 0x000fe400078e0211 */
[----:B0-----:R-:W-:Y:S01]  /*0850*/  IMAD R31, R4, 0x20, R7 ;  /* 0x00000020041f7824 */ /* 0x001fe200078e0207 */
[----:B------:R-:W-:Y:S01]  /*0860*/  LEA R21, R14, UR4, 0x1 ;  /* 0x000000040e157c11 */ /* 0x000fe2000f8e08ff */
[----:B------:R-:W-:Y:S01]  /*0870*/  IMAD.IADD R7, R33, 0x1, R14 ;  /* 0x0000000121077824 */ /* 0x000fe200078e020e */
[----:B------:R-:W-:Y:S01]  /*0880*/  LEA R23, R17, UR4, 0x1 ;  /* 0x0000000411177c11 */ /* 0x000fe2000f8e08ff */
[----:B------:R-:W-:-:S02]  /*0890*/  IMAD.IADD R11, R33, 0x1, R22 ;  /* 0x00000001210b7824 */ /* 0x000fc400078e0216 */
[----:B------:R-:W-:Y:S02]  /*08a0*/  IMAD.MOV.U32 R24, RZ, RZ, R17 ;  /* 0x000000ffff187224 */ /* 0x000fe400078e0011 */
[----:B------:R-:W-:Y:S02]  /*08b0*/  IMAD.MOV R16, RZ, RZ, -R13 ;  /* 0x000000ffff107224 */ /* 0x000fe400078e0a0d */
[C---:B------:R-:W-:Y:S02]  /*08c0*/  IMAD R25, R4.reuse, 0x20, R7 ;  /* 0x0000002004197824 */ /* 0x040fe400078e0207 */
[C---:B------:R-:W-:Y:S02]  /*08d0*/  IMAD R27, R4.reuse, 0x20, R9 ;  /* 0x00000020041b7824 */ /* 0x040fe400078e0209 */
[----:B------:R-:W-:-:S07]  /*08e0*/  IMAD R29, R4, 0x20, R11 ;  /* 0x00000020041d7824 */ /* 0x000fce00078e020b */
.L_x_5:
[----:B------:R-:W0:Y:S01]  /*08f0*/  LDC.64 R8, c[0x0][0x380] ;  /* 0x0000e000ff087b82 */ /* 0x000e220000000a00 */
[-C--:B------:R-:W-:Y:S02]  /*0900*/  ISETP.GE.AND P2, PT, R20, R5.reuse, PT ;  /* 0x000000051400720c */ /* 0x080fe40003f46270 */
[-C--:B------:R-:W-:Y:S02]  /*0910*/  ISETP.GE.AND P3, PT, R22, R5.reuse, PT ;  /* 0x000000051600720c */ /* 0x080fe40003f66270 */
[-C--:B------:R-:W-:Y:S02]  /*0920*/  ISETP.GE.AND P0, PT, R24, R5.reuse, PT ;  /* 0x000000051800720c */ /* 0x080fe40003f06270 */
[----:B------:R-:W-:Y:S01]  /*0930*/  ISETP.GE.AND P1, PT, R14, R5, PT ;  /* 0x000000050e00720c */ /* 0x000fe20003f26270 */
[----:B0-----:R-:W-:-:S04]  /*0940*/  IMAD.WIDE R18, R31, 0x2, R8 ;  /* 0x000000021f127825 */ /* 0x001fc800078e0208 */
[----:B------:R-:W-:-:S06]  /*0950*/  IMAD.WIDE R10, R25, 0x2, R8 ;  /* 0x00000002190a7825 */ /* 0x000fcc00078e0208 */
[----:B------:R-:W2:Y:S01]  /*0960*/  @!P0 LDG.E.U16 R18, desc[UR6][R18.64] ;  /* 0x0000000612128981 */ /* 0x000ea2000c1e1500 */
[----:B------:R-:W-:-:S03]  /*0970*/  @!P2 IMAD.WIDE R6, R27, 0x2, R8 ;  /* 0x000000021b06a825 */ /* 0x000fc600078e0208 */
[----:B------:R-:W3:Y:S01]  /*0980*/  @!P1 LDG.E.U16 R10, desc[UR6][R10.64] ;  /* 0x000000060a0a9981 */ /* 0x000ee2000c1e1500 */
[----:B------:R-:W-:-:S03]  /*0990*/  @!P3 IMAD.WIDE R8, R29, 0x2, R8 ;  /* 0x000000021d08b825 */ /* 0x000fc600078e0208 */
[----:B------:R-:W4:Y:S04]  /*09a0*/  @!P2 LDG.E.U16 R7, desc[UR6][R6.64] ;  /* 0x000000060607a981 */ /* 0x000f28000c1e1500 */
[----:B------:R-:W5:Y:S01]  /*09b0*/  @!P3 LDG.E.U16 R9, desc[UR6][R8.64] ;  /* 0x000000060809b981 */ /* 0x000f62000c1e1500 */
[C-C-:B------:R-:W-:Y:S02]  /*09c0*/  @!P2 IMAD R26, R0.reuse, 0x4, R23.reuse ;  /* 0x00000004001aa824 */ /* 0x140fe400078e0217 */
[----:B------:R-:W-:Y:S02]  /*09d0*/  @!P3 IMAD R28, R0, 0x6, R23 ;  /* 0x00000006001cb824 */ /* 0x000fe400078e0217 */
[----:B------:R-:W-:Y:S01]  /*09e0*/  VIADD R16, R16, 0x4 ;  /* 0x0000000410107836 */ /* 0x000fe20000000000 */
[C---:B------:R-:W-:Y:S01]  /*09f0*/  LEA R25, R0.reuse, R25, 0x2 ;  /* 0x0000001900197211 */ /* 0x040fe200078e10ff */
[----:B------:R-:W-:-:S02]  /*0a00*/  IMAD R14, R0, 0x4, R14 ;  /* 0x00000004000e7824 */ /* 0x000fc400078e020e */
[C---:B------:R-:W-:Y:S02]  /*0a10*/  IMAD R20, R0.reuse, 0x4, R20 ;  /* 0x0000000400147824 */ /* 0x040fe400078e0214 */
[C---:B------:R-:W-:Y:S02]  /*0a20*/  IMAD R22, R0.reuse, 0x4, R22 ;  /* 0x0000000400167824 */ /* 0x040fe400078e0216 */
[C---:B------:R-:W-:Y:S02]  /*0a30*/  IMAD R24, R0.reuse, 0x4, R24 ;  /* 0x0000000400187824 */ /* 0x040fe400078e0218 */
[C---:B------:R-:W-:Y:S02]  /*0a40*/  IMAD R27, R0.reuse, 0x4, R27 ;  /* 0x00000004001b7824 */ /* 0x040fe400078e021b */
[C---:B------:R-:W-:Y:S02]  /*0a50*/  IMAD R29, R0.reuse, 0x4, R29 ;  /* 0x00000004001d7824 */ /* 0x040fe400078e021d */
[----:B------:R-:W-:Y:S01]  /*0a60*/  IMAD R31, R0, 0x4, R31 ;  /* 0x00000004001f7824 */ /* 0x000fe200078e021f */
[----:B--2---:R0:W-:Y:S04]  /*0a70*/  @!P0 STS.U16 [R23], R18 ;  /* 0x0000001217008388 */ /* 0x0041e80000000400 */
[----:B---3--:R1:W-:Y:S04]  /*0a80*/  @!P1 STS.U16 [R21], R10 ;  /* 0x0000000a15009388 */ /* 0x0083e80000000400 */
[----:B----4-:R2:W-:Y:S04]  /*0a90*/  @!P2 STS.U16 [R26], R7 ;  /* 0x000000071a00a388 */ /* 0x0105e80000000400 */
[----:B-----5:R2:W-:Y:S01]  /*0aa0*/  @!P3 STS.U16 [R28], R9 ;  /* 0x000000091c00b388 */ /* 0x0205e20000000400 */
[----:B------:R-:W-:Y:S01]  /*0ab0*/  ISETP.NE.AND P0, PT, R16, RZ, PT ;  /* 0x000000ff1000720c */ /* 0x000fe20003f05270 */
[----:B0-----:R-:W-:-:S02]  /*0ac0*/  IMAD R23, R0, 0x8, R23 ;  /* 0x0000000800177824 */ /* 0x001fc400078e0217 */
[----:B-1----:R-:W-:-:S10]  /*0ad0*/  IMAD R21, R0, 0x8, R21 ;  /* 0x0000000800157824 */ /* 0x002fd400078e0215 */
[----:B--2---:R-:W-:Y:S05]  /*0ae0*/  @P0 BRA `(.L_x_5) ;  /* 0xfffffffc00800947 */ /* 0x004fea000383ffff */
.L_x_4:
[----:B0-----:R-:W-:Y:S01]  /*0af0*/  IMAD R33, R4, 0x20, R33 ;  /* 0x0000002004217824 */ /* 0x001fe200078e0221 */
[----:B------:R-:W-:Y:S06]  /*0b00*/  @!P4 BRA `(.L_x_3) ;  /* 0x0000000000acc947 */ /* 0x000fec0003800000 */
[----:B------:R-:W-:Y:S01]  /*0b10*/  IMAD R8, R0, R13, R17 ;  /* 0x0000000d00087224 */ /* 0x000fe200078e0211 */
[----:B------:R-:W-:Y:S01]  /*0b20*/  BSSY.RECONVERGENT B0, `(.L_x_6) ;  /* 0x000000c000007945 */ /* 0x000fe20003800200 */
[----:B------:R-:W-:-:S03]  /*0b30*/  ISETP.NE.AND P1, PT, R30, 0x1, PT ;  /* 0x000000011e00780c */ /* 0x000fc60003f25270 */
[----:B------:R-:W-:-:S13]  /*0b40*/  ISETP.GE.AND P0, PT, R8, R5, PT ;  /* 0x000000050800720c */ /* 0x000fda0003f06270 */
[----:B------:R-:W-:Y:S05]  /*0b50*/  @P0 BRA `(.L_x_7) ;  /* 0x0000000000200947 */ /* 0x000fea0003800000 */
[----:B------:R-:W0:Y:S01]  /*0b60*/  LDC.64 R6, c[0x0][0x380] ;  /* 0x0000e000ff067b82 */ /* 0x000e220000000a00 */
[----:B------:R-:W-:-:S04]  /*0b70*/  IMAD.IADD R9, R33, 0x1, R8 ;  /* 0x0000000121097824 */ /* 0x000fc800078e0208 */
[----:B0-----:R-:W-:-:S06]  /*0b80*/  IMAD.WIDE R6, R9, 0x2, R6 ;  /* 0x0000000209067825 */ /* 0x001fcc00078e0206 */
[----:B------:R-:W2:Y:S01]  /*0b90*/  LDG.E.U16 R7, desc[UR6][R6.64] ;  /* 0x0000000606077981 */ /* 0x000ea2000c1e1500 */
[----:B------:R-:W-:-:S04]  /*0ba0*/  UIADD3 UR4, UPT, UPT, UR5, 0x60, URZ ;  /* 0x0000006005047890 */ /* 0x000fc8000fffe0ff */
[----:B------:R-:W-:-:S06]  /*0bb0*/  ULEA UR4, UR9, UR4, 0x18 ;  /* 0x0000000409047291 */ /* 0x000fcc000f8ec0ff */
[----:B------:R-:W-:-:S05]  /*0bc0*/  LEA R4, R8, UR4, 0x1 ;  /* 0x0000000408047c11 */ /* 0x000fca000f8e08ff */
[----:B--2---:R0:W-:Y:S02]  /*0bd0*/  STS.U16 [R4], R7 ;  /* 0x0000000704007388 */ /* 0x0041e40000000400 */
.L_x_7:
[----:B------:R-:W-:Y:S05]  /*0be0*/  BSYNC.RECONVERGENT B0 ;  /* 0x0000000000007941 */ /* 0x000fea0003800200 */
.L_x_6:
[----:B------:R-:W-:Y:S05]  /*0bf0*/  @!P1 BRA `(.L_x_3) ;  /* 0x0000000000709947 */ /* 0x000fea0003800000 */
[----:B------:R-:W-:Y:S01]  /*0c00*/  IMAD.IADD R8, R8, 0x1, R0 ;  /* 0x0000000108087824 */ /* 0x000fe200078e0200 */
[----:B------:R-:W-:Y:S01]  /*0c10*/  BSSY.RECONVERGENT B0, `(.L_x_8) ;  /* 0x000000c000007945 */ /* 0x000fe20003800200 */
[----:B------:R-:W-:-:S03]  /*0c20*/  ISETP.NE.AND P1, PT, R30, 0x2, PT ;  /* 0x000000021e00780c */ /* 0x000fc60003f25270 */
[----:B------:R-:W-:-:S13]  /*0c30*/  ISETP.GE.AND P0, PT, R8, R5, PT ;  /* 0x000000050800720c */ /* 0x000fda0003f06270 */
[----:B------:R-:W-:Y:S05]  /*0c40*/  @P0 BRA `(.L_x_9) ;  /* 0x0000000000200947 */ /* 0x000fea0003800000 */
[----:B0-----:R-:W0:Y:S01]  /*0c50*/  LDC.64 R6, c[0x0][0x380] ;  /* 0x0000e000ff067b82 */ /* 0x001e220000000a00 */
[----:B------:R-:W-:-:S04]  /*0c60*/  IMAD.IADD R9, R33, 0x1, R8 ;  /* 0x0000000121097824 */ /* 0x000fc800078e0208 */
[----:B0-----:R-:W-:-:S06]  /*0c70*/  IMAD.WIDE R6, R9, 0x2, R6 ;  /* 0x0000000209067825 */ /* 0x001fcc00078e0206 */
[----:B------:R-:W2:Y:S01]  /*0c80*/  LDG.E.U16 R7, desc[UR6][R6.64] ;  /* 0x0000000606077981 */ /* 0x000ea2000c1e1500 */
[----:B------:R-:W-:-:S04]  /*0c90*/  UIADD3 UR4, UPT, UPT, UR5, 0x60, URZ ;  /* 0x0000006005047890 */ /* 0x000fc8000fffe0ff */
[----:B------:R-:W-:-:S06]  /*0ca0*/  ULEA UR4, UR9, UR4, 0x18 ;  /* 0x0000000409047291 */ /* 0x000fcc000f8ec0ff */
[----:B------:R-:W-:-:S05]  /*0cb0*/  LEA R4, R8, UR4, 0x1 ;  /* 0x0000000408047c11 */ /* 0x000fca000f8e08ff */
[----:B--2---:R1:W-:Y:S02]  /*0cc0*/  STS.U16 [R4], R7 ;  /* 0x0000000704007388 */ /* 0x0043e40000000400 */
.L_x_9:
[----:B------:R-:W-:Y:S05]  /*0cd0*/  BSYNC.RECONVERGENT B0 ;  /* 0x0000000000007941 */ /* 0x000fea0003800200 */
.L_x_8:
[----:B------:R-:W-:Y:S05]  /*0ce0*/  @!P1 BRA `(.L_x_3) ;  /* 0x0000000000349947 */ /* 0x000fea0003800000 */
[----:B------:R-:W-:Y:S01]  /*0cf0*/  IMAD.IADD R6, R8, 0x1, R0 ;  /* 0x0000000108067824 */ /* 0x000fe200078e0200 */
[----:B------:R-:W-:Y:S04]  /*0d00*/  BSSY.RECONVERGENT B0, `(.L_x_3) ;  /* 0x000000b000007945 */ /* 0x000fe80003800200 */
[----:B------:R-:W-:-:S13]  /*0d10*/  ISETP.GE.AND P0, PT, R6, R5, PT ;  /* 0x000000050600720c */ /* 0x000fda0003f06270 */
[----:B------:R-:W-:Y:S05]  /*0d20*/  @P0 BRA `(.L_x_10) ;  /* 0x0000000000200947 */ /* 0x000fea0003800000 */
[----:B01----:R-:W0:Y:S01]  /*0d30*/  LDC.64 R4, c[0x0][0x380] ;  /* 0x0000e000ff047b82 */ /* 0x003e220000000a00 */
[----:B------:R-:W-:-:S05]  /*0d40*/  IADD3 R7, PT, PT, R33, R6, RZ ;  /* 0x0000000621077210 */ /* 0x000fca0007ffe0ff */
[----:B0-----:R-:W-:-:S06]  /*0d50*/  IMAD.WIDE R4, R7, 0x2, R4 ;  /* 0x0000000207047825 */ /* 0x001fcc00078e0204 */
[----:B------:R-:W2:Y:S01]  /*0d60*/  LDG.E.U16 R5, desc[UR6][R4.64] ;  /* 0x0000000604057981 */ /* 0x000ea2000c1e1500 */
[----:B------:R-:W-:-:S04]  /*0d70*/  UIADD3 UR4, UPT, UPT, UR5, 0x60, URZ ;  /* 0x0000006005047890 */ /* 0x000fc8000fffe0ff */
[----:B------:R-:W-:-:S06]  /*0d80*/  ULEA UR4, UR9, UR4, 0x18 ;  /* 0x0000000409047291 */ /* 0x000fcc000f8ec0ff */
[----:B------:R-:W-:-:S05]  /*0d90*/  LEA R6, R6, UR4, 0x1 ;  /* 0x0000000406067c11 */ /* 0x000fca000f8e08ff */
[----:B--2---:R2:W-:Y:S02]  /*0da0*/  STS.U16 [R6], R5 ;  /* 0x0000000506007388 */ /* 0x0045e40000000400 */
.L_x_10:
[----:B------:R-:W-:Y:S05]  /*0db0*/  BSYNC.RECONVERGENT B0 ;  /* 0x0000000000007941 */ /* 0x000fea0003800200 */
.L_x_3:
[----:B------:R-:W-:Y:S01]  /*0dc0*/  BAR.SYNC.DEFER_BLOCKING 0x0 ;  /* 0x0000000000007b1d */ /* 0x000fe20000010000 */
[----:B------:R-:W-:-:S05]  /*0dd0*/  ISETP.GT.U32.AND P0, PT, R17, 0x1f, PT ;  /* 0x0000001f1100780c */ /* 0x000fca0003f04070 */
[----:B------:R-:W-:Y:S08]  /*0de0*/  BSSY.RECONVERGENT B0, `(.L_x_11) ;  /* 0x0000ba6000007945 */ /* 0x000ff00003800200 */
[----:B------:R-:W-:Y:S05]  /*0df0*/  @P0 BRA `(.L_x_12) ;  /* 0x000000b800900947 */ /* 0x000fea0003800000 */
[----:B------:R-:W3:Y:S01]  /*0e00*/  LDS R14, [UR8+0x40] ;  /* 0x00004008ff0e7984 */ /* 0x000ee20008000800 */
[----:B------:R-:W4:Y:S01]  /*0e10*/  LDC.64 R28, c[0x0][0x398] ;  /* 0x0000e600ff1c7b82 */ /* 0x000f220000000a00 */
[----:B------:R-:W-:Y:S02]  /*0e20*/  IMAD.SHL.U32 R19, R12, 0x40, RZ ;  /* 0x000000400c137824 */ /* 0x000fe400078e00ff */
[----:B------:R-:W5:Y:S04]  /*0e30*/  LDS R18, [UR8+0x48] ;  /* 0x00004808ff127984 */ /* 0x000f680008000800 */
[----:B------:R-:W5:Y:S01]  /*0e40*/  LDS R16, [UR8+0x50] ;  /* 0x00005008ff107984 */ /* 0x000f620008000800 */
[----:B------:R-:W3:Y:S03]  /*0e50*/  LDC.64 R30, c[0x0][0x3a0] ;  /* 0x0000e800ff1e7b82 */ /* 0x000ee60000000a00 */
[----:B------:R-:W5:Y:S04]  /*0e60*/  LDS R20, [UR8+0x58] ;  /* 0x00005808ff147984 */ /* 0x000f680008000800 */
[----:B01----:R-:W0:Y:S04]  /*0e70*/  LDS R4, [UR8+0x18] ;  /* 0x00001808ff047984 */ /* 0x003e280008000800 */
[----:B--2---:R-:W1:Y:S04]  /*0e80*/  LDS R5, [UR8+0x20] ;  /* 0x00002008ff057984 */ /* 0x004e680008000800 */
[----:B------:R-:W2:Y:S01]  /*0e90*/  LDS R6, [UR8+0x28] ;  /* 0x00002808ff067984 */ /* 0x000ea20008000800 */
[----:B----4-:R-:W-:-:S03]  /*0ea0*/  IMAD.WIDE R28, R19, 0x2, R28 ;  /* 0x00000002131c7825 */ /* 0x010fc600078e021c */
[----:B------:R-:W4:Y:S04]  /*0eb0*/  LDS R7, [UR8+0x30] ;  /* 0x00003008ff077984 */ /* 0x000f280008000800 */
[----:B------:R-:W4:Y:S01]  /*0ec0*/  LDS R8, [UR8+0x38] ;  /* 0x00003808ff087984 */ /* 0x000f220008000800 */
[----:B---3--:R-:W-:-:S03]  /*0ed0*/  IMAD.WIDE R30, R2, 0x2, R30 ;  /* 0x00000002021e7825 */ /* 0x008fc600078e021e */
[----:B------:R-:W3:Y:S04]  /*0ee0*/  LDS R9, [UR8] ;  /* 0x00000008ff097984 */ /* 0x000ee80008000800 */
[----:B------:R-:W3:Y:S01]  /*0ef0*/  LDS R10, [UR8+0x8] ;  /* 0x00000808ff0a7984 */ /* 0x000ee20008000800 */
[----:B------:R-:W-:-:S03]  /*0f00*/  IMAD.IADD R12, R15, 0x1, R14 ;  /* 0x000000010f0c7824 */ /* 0x000fc600078e020e */
[----:B------:R-:W3:Y:S01]  /*0f10*/  LDS R11, [UR8+0x10] ;  /* 0x00001008ff0b7984 */ /* 0x000ee20008000800 */
[C---:B-----5:R-:W-:Y:S02]  /*0f20*/  IMAD.IADD R13, R15.reuse, 0x1, R18 ;  /* 0x000000010f0d7824 */ /* 0x060fe400078e0212 */
[C---:B------:R-:W-:Y:S02]  /*0f30*/  IMAD.IADD R14, R15.reuse, 0x1, R16 ;  /* 0x000000010f0e7824 */ /* 0x040fe400078e0210 */
[----:B------:R-:W-:Y:S01]  /*0f40*/  IMAD.IADD R15, R15, 0x1, R20 ;  /* 0x000000010f0f7824 */ /* 0x000fe200078e0214 */
[----:B0-----:R-:W-:Y:S02]  /*0f50*/  I2FP.F32.S32 R16, R4 ;  /* 0x0000000400107245 */ /* 0x001fe40000201400 */
[----:B-1----:R-:W-:Y:S02]  /*0f60*/  I2FP.F32.S32 R18, R5 ;  /* 0x0000000500127245 */ /* 0x002fe40000201400 */
[----:B--2---:R-:W-:-:S02]  /*0f70*/  I2FP.F32.S32 R19, R6 ;  /* 0x0000000600137245 */ /* 0x004fc40000201400 */
[----:B----4-:R-:W-:Y:S02]  /*0f80*/  I2FP.F32.S32 R20, R7 ;  /* 0x0000000700147245 */ /* 0x010fe40000201400 */
[----:B------:R-:W-:-:S07]  /*0f90*/  I2FP.F32.S32 R21, R8 ;  /* 0x0000000800157245 */ /* 0x000fce0000201400 */
.L_x_169:
[----:B--2---:R-:W2:Y:S04]  /*0fa0*/  LDG.E.U16 R33, desc[UR6][R28.64+0x2] ;  /* 0x000002061c217981 */ /* 0x004ea8000c1e1500 */
[----:B----4-:R-:W4:Y:S04]  /*0fb0*/  LDG.E.U16 R32, desc[UR6][R28.64] ;  /* 0x000000061c207981 */ /* 0x010f28000c1e1500 */
[----:B0-----:R0:W5:Y:S04]  /*0fc0*/  LDG.E.U16 R49, desc[UR6][R28.64+0x4] ;  /* 0x000004061c317981 */ /* 0x001168000c1e1500 */
[----:B------:R0:W5:Y:S04]  /*0fd0*/  LDG.E.U16 R50, desc[UR6][R28.64+0x6] ;  /* 0x000006061c327981 */ /* 0x000168000c1e1500 */
        /* <DEDUP_REMOVED lines=18> */
[----:B------:R0:W5:Y:S01]  /*1100*/  LDG.E.U16 R47, desc[UR6][R30.64+0xe] ;  /* 0x00000e061e2f7981 */ /* 0x000162000c1e1500 */
[----:B---3--:R-:W-:Y:S01]  /*1110*/  I2FP.F32.S32 R48, R10 ;  /* 0x0000000a00307245 */ /* 0x008fe20000201400 */
[----:B------:R-:W-:Y:S01]  /*1120*/  IMAD.MOV.U32 R46, RZ, RZ, 0x3f000000 ;  /* 0x3f000000ff2e7424 */ /* 0x000fe200078e00ff */
[----:B------:R-:W-:Y:S01]  /*1130*/  I2FP.F32.S32 R53, R9 ;  /* 0x0000000900357245 */ /* 0x000fe20000201400 */
[----:B------:R-:W-:Y:S01]  /*1140*/  BSSY.RECONVERGENT B1, `(.L_x_13) ;  /* 0x0000089000017945 */ /* 0x000fe20003800200 */
[----:B--2---:R-:W-:-:S02]  /*1150*/  HADD2.F32 R33, -RZ, R33.H0_H0 ;  /* 0x20000021ff217230 */ /* 0x004fc40000004100 */
[----:B----4-:R-:W-:-:S03]  /*1160*/  HADD2.F32 R32, -RZ, R32.H0_H0 ;  /* 0x20000020ff207230 */ /* 0x010fc60000004100 */
[----:B------:R-:W-:Y:S02]  /*1170*/  FADD R33, R33, 1 ;  /* 0x3f80000021217421 */ /* 0x000fe40000000000 */
[----:B------:R-:W-:Y:S02]  /*1180*/  FADD R32, R32, 1 ;  /* 0x3f80000020207421 */ /* 0x000fe40000000000 */
[----:B------:R-:W-:Y:S02]  /*1190*/  FMUL R51, R48, R33 ;  /* 0x0000002130337220 */ /* 0x000fe40000400000 */
[----:B------:R-:W-:Y:S02]  /*11a0*/  FMUL R33, R53, R32 ;  /* 0x0000002035217220 */ /* 0x000fe40000400000 */
[-C--:B------:R-:W-:Y:S02]  /*11b0*/  FFMA R52, R51, R46.reuse, -0.5 ;  /* 0xbf00000033347423 */ /* 0x080fe4000000002e */
[----:B------:R-:W-:-:S03]  /*11c0*/  FFMA R55, R33, R46, -0.5 ;  /* 0xbf00000021377423 */ /* 0x000fc6000000002e */
[----:B------:R-:W-:-:S04]  /*11d0*/  FSETP.GT.AND P0, PT, R52, -1, PT ;  /* 0xbf8000003400780b */ /* 0x000fc80003f04000 */
[----:B------:R-:W-:-:S04]  /*11e0*/  FSETP.LEU.OR P0, PT, R55, -1, !P0 ;  /* 0xbf8000003700780b */ /* 0x000fc8000470b400 */
[----:B------:R-:W-:-:S04]  /*11f0*/  FSETP.GEU.OR P0, PT, R55, R53, P0 ;  /* 0x000000353700720b */ /* 0x000fc8000070e400 */
[----:B------:R-:W-:Y:S02]  /*1200*/  FSETP.GEU.OR P0, PT, R52, R48, P0 ;  /* 0x000000303400720b */ /* 0x000fe4000070e400 */
[----:B------:R-:W-:-:S11]  /*1210*/  PRMT R48, RZ, 0x7610, R48 ;  /* 0x00007610ff307816 */ /* 0x000fd60000000030 */
[----:B01----:R-:W-:Y:S05]  /*1220*/  @P0 BRA `(.L_x_14) ;  /* 0x0000000400e80947 */ /* 0x003fea0003800000 */
[----:B------:R0:W5:Y:S01]  /*1230*/  LDG.E.U16 R51, desc[UR6][R30.64] ;  /* 0x000000061e337981 */ /* 0x000162000c1e1500 */
[----:B------:R-:W1:Y:S01]  /*1240*/  F2I.FLOOR.NTZ R53, R52 ;  /* 0x0000003400357305 */ /* 0x000e620000207100 */
[----:B------:R-:W-:Y:S07]  /*1250*/  BSSY.RECONVERGENT B2, `(.L_x_15) ;  /* 0x0000036000027945 */ /* 0x000fee0003800200 */
[----:B------:R-:W2:Y:S01]  /*1260*/  F2I.FLOOR.NTZ R58, R55 ;  /* 0x00000037003a7305 */ /* 0x000ea20000207100 */
[----:B-1----:R-:W-:-:S02]  /*1270*/  I2FP.F32.S32 R33, R53 ;  /* 0x0000003500217245 */ /* 0x002fc40000201400 */
[C---:B------:R-:W-:Y:S02]  /*1280*/  ISETP.GE.AND P0, PT, R53.reuse, R10, PT ;  /* 0x0000000a3500720c */ /* 0x040fe40003f06270 */
[C---:B------:R-:W-:Y:S01]  /*1290*/  ISETP.GE.AND P1, PT, R53.reuse, -0x1, PT ;  /* 0xffffffff3500780c */ /* 0x040fe20003f26270 */
[C-C-:B------:R-:W-:Y:S01]  /*12a0*/  FADD R48, -R52.reuse, R33.reuse ;  /* 0x0000002134307221 */ /* 0x140fe20000000100 */
[----:B------:R-:W-:Y:S01]  /*12b0*/  FADD R33, R52, -R33 ;  /* 0x8000002134217221 */ /* 0x000fe20000000000 */
[----:B------:R-:W-:Y:S02]  /*12c0*/  ISETP.GE.AND P3, PT, R53, RZ, PT ;  /* 0x000000ff3500720c */ /* 0x000fe40003f66270 */
[----:B--2---:R-:W-:Y:S01]  /*12d0*/  I2FP.F32.S32 R32, R58 ;  /* 0x0000003a00207245 */ /* 0x004fe20000201400 */
[----:B------:R-:W-:Y:S01]  /*12e0*/  FADD R48, R48, 1 ;  /* 0x3f80000030307421 */ /* 0x000fe20000000000 */
[C---:B------:R-:W-:Y:S02]  /*12f0*/  LOP3.LUT R52, R58.reuse, R53, RZ, 0xfc, !PT ;  /* 0x000000353a347212 */ /* 0x040fe400078efcff */
[----:B------:R-:W-:Y:S01]  /*1300*/  ISETP.GE.OR P0, PT, R58, R9, P0 ;  /* 0x000000093a00720c */ /* 0x000fe20000706670 */
[C-C-:B------:R-:W-:Y:S01]  /*1310*/  FADD R56, R55.reuse, -R32.reuse ;  /* 0x8000002037387221 */ /* 0x140fe20000000000 */
[----:B------:R-:W-:Y:S01]  /*1320*/  FADD R32, -R55, R32 ;  /* 0x0000002037207221 */ /* 0x000fe20000000100 */
[----:B------:R-:W-:Y:S01]  /*1330*/  VIADD R55, R53, 0x1 ;  /* 0x0000000135377836 */ /* 0x000fe20000000000 */
[----:B------:R-:W-:-:S02]  /*1340*/  ISETP.LT.OR P0, PT, R52, RZ, P0 ;  /* 0x000000ff3400720c */ /* 0x000fc40000701670 */
[----:B------:R-:W-:Y:S01]  /*1350*/  F2FP.F16.F32.PACK_AB R59, RZ, R48 ;  /* 0x00000030ff3b723e */ /* 0x000fe200000000ff */
[----:B------:R-:W-:Y:S01]  /*1360*/  FADD R32, R32, 1 ;  /* 0x3f80000020207421 */ /* 0x000fe20000000000 */
[C---:B------:R-:W-:Y:S01]  /*1370*/  VIADD R48, R58.reuse, 0x1 ;  /* 0x000000013a307836 */ /* 0x040fe20000000000 */
[----:B------:R-:W-:Y:S02]  /*1380*/  ISETP.GE.AND P4, PT, R55, R10, PT ;  /* 0x0000000a3700720c */ /* 0x000fe40003f86270 */
[C---:B------:R-:W-:Y:S02]  /*1390*/  ISETP.LT.OR P1, PT, R58.reuse, RZ, !P1 ;  /* 0x000000ff3a00720c */ /* 0x040fe40004f21670 */
[----:B------:R-:W-:Y:S02]  /*13a0*/  ISETP.LT.OR P3, PT, R58, -0x1, !P3 ;  /* 0xffffffff3a00780c */ /* 0x000fe40005f61670 */
[----:B------:R-:W-:Y:S02]  /*13b0*/  F2FP.F16.F32.PACK_AB R56, RZ, R56 ;  /* 0x00000038ff38723e */ /* 0x000fe400000000ff */
[----:B------:R-:W-:-:S02]  /*13c0*/  F2FP.F16.F32.PACK_AB R33, RZ, R33 ;  /* 0x00000021ff21723e */ /* 0x000fc400000000ff */
[----:B------:R-:W-:Y:S02]  /*13d0*/  F2FP.F16.F32.PACK_AB R32, RZ, R32 ;  /* 0x00000020ff20723e */ /* 0x000fe400000000ff */
[----:B------:R-:W-:Y:S02]  /*13e0*/  ISETP.GE.OR P4, PT, R48, R9, P4 ;  /* 0x000000093000720c */ /* 0x000fe40002786670 */
[C---:B------:R-:W-:Y:S01]  /*13f0*/  VIMNMX R52, PT, PT, R58.reuse, R53, PT ;  /* 0x000000353a347248 */ /* 0x040fe20003fe0100 */
[C---:B------:R-:W-:Y:S01]  /*1400*/  HMUL2 R54, R32.reuse.H0_H0, R33.H0_H0 ;  /* 0x2000002120367232 */ /* 0x040fe20000000800 */
[-C--:B------:R-:W-:Y:S01]  /*1410*/  ISETP.GE.OR P2, PT, R58, R9.reuse, P1 ;  /* 0x000000093a00720c */ /* 0x080fe20000f46670 */
[----:B------:R-:W-:Y:S01]  /*1420*/  HMUL2 R57, R32.H0_H0, R59.H0_H0 ;  /* 0x2000003b20397232 */ /* 0x000fe20000000800 */
[----:B------:R-:W-:Y:S02]  /*1430*/  ISETP.GE.OR P3, PT, R48, R9, P3 ;  /* 0x000000093000720c */ /* 0x000fe40001f66670 */
[----:B------:R-:W-:Y:S01]  /*1440*/  ISETP.LT.OR P1, PT, R52, -0x1, P4 ;  /* 0xffffffff3400780c */ /* 0x000fe20002721670 */
[C---:B------:R-:W-:Y:S01]  /*1450*/  HMUL2 R52, R56.reuse.H0_H0, R33.H0_H0 ;  /* 0x2000002138347232 */ /* 0x040fe20000000800 */
[-C--:B------:R-:W-:Y:S01]  /*1460*/  ISETP.GE.OR P2, PT, R55, R10.reuse, P2 ;  /* 0x0000000a3700720c */ /* 0x080fe20001746670 */
[----:B------:R-:W-:Y:S01]  /*1470*/  HMUL2 R56, R56.H0_H0, R59.H0_H0 ;  /* 0x2000003b38387232 */ /* 0x000fe20000000800 */
[----:B------:R-:W-:-:S02]  /*1480*/  ISETP.GE.OR P3, PT, R53, R10, P3 ;  /* 0x0000000a3500720c */ /* 0x000fc40001f66670 */
[----:B------:R-:W-:Y:S01]  /*1490*/  PRMT R32, RZ, 0x7610, R32 ;  /* 0x00007610ff207816 */ /* 0x000fe20000000020 */
[----:B0-----:R-:W-:Y:S10]  /*14a0*/  @P0 BRA `(.L_x_16) ;  /* 0x0000000000400947 */ /* 0x001ff40003800000 */
[----:B------:R-:W-:-:S05]  /*14b0*/  IMAD R60, R58, R10, R53 ;  /* 0x0000000a3a3c7224 */ /* 0x000fca00078e0235 */
[----:B------:R-:W-:-:S13]  /*14c0*/  ISETP.GE.AND P0, PT, R60, R3, PT ;  /* 0x000000033c00720c */ /* 0x000fda0003f06270 */
[----:B------:R-:W0:Y:S01]  /*14d0*/  @!P0 S2R R33, SR_CgaCtaId ;  /* 0x0000000000218919 */ /* 0x000e220000008800 */
[----:B------:R-:W-:-:S05]  /*14e0*/  @!P0 MOV R32, 0x400 ;  /* 0x0000040000208802 */ /* 0x000fca0000000f00 */
[----:B------:R-:W-:-:S05]  /*14f0*/  @!P0 VIADD R32, R32, 0x60 ;  /* 0x0000006020208836 */ /* 0x000fca0000000000 */
[----:B0-----:R-:W-:Y:S01]  /*1500*/  @!P0 LEA R33, R33, R32, 0x18 ;  /* 0x0000002021218211 */ /* 0x001fe200078ec0ff */
[----:B------:R-:W-:-:S05]  /*1510*/  @!P0 IMAD R32, R60, 0x20, R17 ;  /* 0x000000203c208824 */ /* 0x000fca00078e0211 */
[----:B------:R-:W-:-:S06]  /*1520*/  @!P0 LEA R33, R32, R33, 0x1 ;  /* 0x0000002120218211 */ /* 0x000fcc00078e08ff */
[----:B------:R-:W0:Y:S02]  /*1530*/  @!P0 LDS.U16 R33, [R33] ;  /* 0x0000000021218984 */ /* 0x000e240000000400 */
[----:B0-----:R-:W-:Y:S01]  /*1540*/  @!P0 PRMT R32, R33, 0x7610, R32 ;  /* 0x0000761021208816 */ /* 0x001fe20000000020 */
[----:B------:R-:W-:Y:S06]  /*1550*/  @!P0 BRA `(.L_x_16) ;  /* 0x0000000000148947 */ /* 0x000fec0003800000 */
[----:B------:R-:W0:Y:S01]  /*1560*/  LDC.64 R32, c[0x0][0x380] ;  /* 0x0000e000ff207b82 */ /* 0x000e220000000a00 */
[----:B------:R-:W-:-:S04]  /*1570*/  IMAD.IADD R60, R12, 0x1, R60 ;  /* 0x000000010c3c7824 */ /* 0x000fc800078e023c */
[----:B------:R-:W-:-:S04]  /*1580*/  IMAD R59, R60, 0x20, R17 ;  /* 0x000000203c3b7824 */ /* 0x000fc800078e0211 */
[----:B0-----:R-:W-:-:S06]  /*1590*/  IMAD.WIDE R32, R59, 0x2, R32 ;  /* 0x000000023b207825 */ /* 0x001fcc00078e0220 */
[----:B------:R0:W5:Y:S02]  /*15a0*/  LDG.E.U16 R32, desc[UR6][R32.64] ;  /* 0x0000000620207981 */ /* 0x000164000c1e1500 */
.L_x_16:
[----:B------:R-:W-:Y:S05]  /*15b0*/  BSYNC.RECONVERGENT B2 ;  /* 0x0000000000027941 */ /* 0x000fea0003800200 */
.L_x_15:
[----:B------:R-:W-:Y:S01]  /*15c0*/  BSSY.RECONVERGENT B2, `(.L_x_17) ;  /* 0x0000014000027945 */ /* 0x000fe20003800200 */
[----:B-----5:R-:W-:Y:S01]  /*15d0*/  HFMA2 R57, R32.H0_H0, R57.H0_H0, RZ.H0_H0 ;  /* 0x2000003920397231 */ /* 0x020fe200000408ff */
[----:B------:R-:W-:Y:S02]  /*15e0*/  PRMT R32, RZ, 0x7610, R32 ;  /* 0x00007610ff207816 */ /* 0x000fe40000000020 */
[----:B------:R-:W-:Y:S05]  /*15f0*/  @P2 BRA `(.L_x_18) ;  /* 0x0000000000402947 */ /* 0x000fea0003800000 */
[----:B------:R-:W-:-:S05]  /*1600*/  IMAD R58, R58, R10, R55 ;  /* 0x0000000a3a3a7224 */ /* 0x000fca00078e0237 */
[----:B------:R-:W-:-:S13]  /*1610*/  ISETP.GE.AND P0, PT, R58, R3, PT ;  /* 0x000000033a00720c */ /* 0x000fda0003f06270 */
[----:B0-----:R-:W0:Y:S01]  /*1620*/  @!P0 S2R R33, SR_CgaCtaId ;  /* 0x0000000000218919 */ /* 0x001e220000008800 */
[----:B------:R-:W-:-:S05]  /*1630*/  @!P0 MOV R32, 0x400 ;  /* 0x0000040000208802 */ /* 0x000fca0000000f00 */
[----:B------:R-:W-:-:S05]  /*1640*/  @!P0 VIADD R32, R32, 0x60 ;  /* 0x0000006020208836 */ /* 0x000fca0000000000 */
[----:B0-----:R-:W-:Y:S01]  /*1650*/  @!P0 LEA R33, R33, R32, 0x18 ;  /* 0x0000002021218211 */ /* 0x001fe200078ec0ff */
[----:B------:R-:W-:-:S04]  /*1660*/  @!P0 IMAD R32, R58, 0x20, R17 ;  /* 0x000000203a208824 */ /* 0x000fc800078e0211 */
[----:B------:R-:W-:-:S06]  /*1670*/  @!P0 IMAD R33, R32, 0x2, R33 ;  /* 0x0000000220218824 */ /* 0x000fcc00078e0221 */
        /* <DEDUP_REMOVED lines=8> */
.L_x_18:
[----:B------:R-:W-:Y:S05]  /*1700*/  BSYNC.RECONVERGENT B2 ;  /* 0x0000000000027941 */ /* 0x000fea0003800200 */
.L_x_17:
[----:B------:R-:W-:Y:S01]  /*1710*/  BSSY.RECONVERGENT B2, `(.L_x_19) ;  /* 0x0000014000027945 */ /* 0x000fe20003800200 */
[----:B-----5:R-:W-:Y:S01]  /*1720*/  HFMA2 R54, R32.H0_H0, R54.H0_H0, R57.H0_H0 ;  /* 0x2000003620367231 */ /* 0x020fe20000040839 */
[----:B01----:R-:W-:Y:S02]  /*1730*/  PRMT R33, RZ, 0x7610, R33 ;  /* 0x00007610ff217816 */ /* 0x003fe40000000021 */
[----:B------:R-:W-:Y:S05]  /*1740*/  @P3 BRA `(.L_x_20) ;  /* 0x0000000000403947 */ /* 0x000fea0003800000 */
[----:B------:R-:W-:-:S05]  /*1750*/  IMAD R58, R48, R10, R53 ;  /* 0x0000000a303a7224 */ /* 0x000fca00078e0235 */
[----:B------:R-:W-:-:S13]  /*1760*/  ISETP.GE.AND P0, PT, R58, R3, PT ;  /* 0x000000033a00720c */ /* 0x000fda0003f06270 */
[----:B------:R-:W0:Y:S01]  /*1770*/  @!P0 S2R R33, SR_CgaCtaId ;  /* 0x0000000000218919 */ /* 0x000e220000008800 */
        /* <DEDUP_REMOVED lines=9> */
[----:B------:R-:W-:-:S05]  /*1810*/  IADD3 R58, PT, PT, R12, R58, RZ ;  /* 0x0000003a0c3a7210 */ /* 0x000fca0007ffe0ff */
[----:B------:R-:W-:-:S04]  /*1820*/  IMAD R53, R58, 0x20, R17 ;  /* 0x000000203a357824 */ /* 0x000fc800078e0211 */
[----:B0-----:R-:W-:-:S06]  /*1830*/  IMAD.WIDE R32, R53, 0x2, R32 ;  /* 0x0000000235207825 */ /* 0x001fcc00078e0220 */
[----:B------:R0:W5:Y:S02]  /*1840*/  LDG.E.U16 R33, desc[UR6][R32.64] ;  /* 0x0000000620217981 */ /* 0x000164000c1e1500 */
.L_x_20:
[----:B------:R-:W-:Y:S05]  /*1850*/  BSYNC.RECONVERGENT B2 ;  /* 0x0000000000027941 */ /* 0x000fea0003800200 */
.L_x_19:
[----:B------:R-:W-:Y:S01]  /*1860*/  BSSY.RECONVERGENT B2, `(.L_x_21) ;  /* 0x0000014000027945 */ /* 0x000fe20003800200 */
[----:B-----5:R-:W-:Y:S01]  /*1870*/  HFMA2 R54, R33.H0_H0, R56.H0_H0, R54.H0_H0 ;  /* 0x2000003821367231 */ /* 0x020fe20000040836 */
[----:B------:R-:W-:Y:S02]  /*1880*/  PRMT R33, RZ, 0x7610, R33 ;  /* 0x00007610ff217816 */ /* 0x000fe40000000021 */
[----:B------:R-:W-:Y:S05]  /*1890*/  @P1 BRA `(.L_x_22) ;  /* 0x0000000000401947 */ /* 0x000fea0003800000 */
[----:B------:R-:W-:-:S05]  /*18a0*/  IMAD R48, R48, R10, R55 ;  /* 0x0000000a30307224 */ /* 0x000fca00078e0237 */
[----:B------:R-:W-:-:S13]  /*18b0*/  ISETP.GE.AND P0, PT, R48, R3, PT ;  /* 0x000000033000720c */ /* 0x000fda0003f06270 */
[----:B------:R-:W1:Y:S01]  /*18c0*/  @!P0 S2R R56, SR_CgaCtaId ;  /* 0x0000000000388919 */ /* 0x000e620000008800 */
[----:B0-----:R-:W-:-:S05]  /*18d0*/  @!P0 MOV R32, 0x400 ;  /* 0x0000040000208802 */ /* 0x001fca0000000f00 */
[----:B------:R-:W-:Y:S02]  /*18e0*/  @!P0 VIADD R33, R32, 0x60 ;  /* 0x0000006020218836 */ /* 0x000fe40000000000 */
[----:B------:R-:W-:-:S03]  /*18f0*/  @!P0 IMAD R32, R48, 0x20, R17 ;  /* 0x0000002030208824 */ /* 0x000fc600078e0211 */
[----:B-1----:R-:W-:-:S05]  /*1900*/  @!P0 LEA R33, R56, R33, 0x18 ;  /* 0x0000002138218211 */ /* 0x002fca00078ec0ff */
        /* <DEDUP_REMOVED lines=9> */
.L_x_22:
[----:B------:R-:W-:Y:S05]  /*19a0*/  BSYNC.RECONVERGENT B2 ;  /* 0x0000000000027941 */ /* 0x000fea0003800200 */
.L_x_21:
[----:B-----5:R-:W-:-:S04]  /*19b0*/  HFMA2 R33, R33.H0_H0, R52.H0_H0, R54.H0_H0 ;  /* 0x2000003421217231 */ /* 0x020fc80000040836 */
[----:B------:R-:W-:-:S07]  /*19c0*/  HFMA2 R48, R51.H0_H0, R33.H0_H0, RZ.H0_H0 ;  /* 0x2000002133307231 */ /* 0x000fce00000408ff */
.L_x_14:
[----:B------:R-:W-:Y:S05]  /*19d0*/  BSYNC.RECONVERGENT B1 ;  /* 0x0000000000017941 */ /* 0x000fea0003800200 */
.L_x_13:
[----:B-----5:R-:W-:Y:S01]  /*19e0*/  HADD2.F32 R50, -RZ, R50.H0_H0 ;  /* 0x20000032ff327230 */ /* 0x020fe20000004100 */
[----:B------:R-:W-:Y:S01]  /*19f0*/  BSSY.RECONVERGENT B1, `(.L_x_23) ;  /* 0x000008c000017945 */ /* 0x000fe20003800200 */
[----:B01----:R-:W-:Y:S01]  /*1a00*/  HADD2.F32 R32, -RZ, R49.H0_H0 ;  /* 0x20000031ff207230 */ /* 0x003fe20000004100 */
[----:B------:R-:W-:Y:S02]  /*1a10*/  I2FP.F32.S32 R49, R10 ;  /* 0x0000000a00317245 */ /* 0x000fe40000201400 */
[----:B------:R-:W-:Y:S01]  /*1a20*/  FADD R52, R50, 1 ;  /* 0x3f80000032347421 */ /* 0x000fe20000000000 */
[----:B------:R-:W-:Y:S01]  /*1a30*/  I2FP.F32.S32 R50, R9 ;  /* 0x0000000900327245 */ /* 0x000fe20000201400 */
[----:B------:R-:W-:Y:S02]  /*1a40*/  FADD R33, R32, 1 ;  /* 0x3f80000020217421 */ /* 0x000fe40000000000 */
[----:B------:R-:W-:Y:S02]  /*1a50*/  FMUL R51, R49, R52 ;  /* 0x0000003431337220 */ /* 0x000fe40000400000 */
[----:B------:R-:W-:-:S02]  /*1a60*/  FMUL R33, R50, R33 ;  /* 0x0000002132217220 */ /* 0x000fc40000400000 */
[-C--:B------:R-:W-:Y:S02]  /*1a70*/  FFMA R56, R51, R46.reuse, -0.5 ;  /* 0xbf00000033387423 */ /* 0x080fe4000000002e */
[----:B------:R-:W-:-:S03]  /*1a80*/  FFMA R55, R33, R46, -0.5 ;  /* 0xbf00000021377423 */ /* 0x000fc6000000002e */
[----:B------:R-:W-:-:S04]  /*1a90*/  FSETP.GT.AND P0, PT, R56, -1, PT ;  /* 0xbf8000003800780b */ /* 0x000fc80003f04000 */
[----:B------:R-:W-:-:S04]  /*1aa0*/  FSETP.LEU.OR P0, PT, R55, -1, !P0 ;  /* 0xbf8000003700780b */ /* 0x000fc8000470b400 */
[----:B------:R-:W-:-:S04]  /*1ab0*/  FSETP.GEU.OR P0, PT, R55, R50, P0 ;  /* 0x000000323700720b */ /* 0x000fc8000070e400 */
[----:B------:R-:W-:-:S13]  /*1ac0*/  FSETP.GEU.OR P0, PT, R56, R49, P0 ;  /* 0x000000313800720b */ /* 0x000fda000070e400 */
[----:B------:R-:W-:Y:S05]  /*1ad0*/  @P0 BRA `(.L_x_24) ;  /* 0x0000000400f40947 */ /* 0x000fea0003800000 */
[----:B------:R-:W0:Y:S01]  /*1ae0*/  F2I.FLOOR.NTZ R53, R56 ;  /* 0x0000003800357305 */ /* 0x000e220000207100 */
[----:B------:R-:W-:Y:S01]  /*1af0*/  BSSY.RECONVERGENT B2, `(.L_x_25) ;  /* 0x0000027000027945 */ /* 0x000fe20003800200 */
[----:B------:R-:W-:-:S06]  /*1b00*/  PRMT R59, RZ, 0x7610, R59 ;  /* 0x00007610ff3b7816 */ /* 0x000fcc000000003b */
[----:B------:R-:W1:Y:S01]  /*1b10*/  F2I.FLOOR.NTZ R51, R55 ;  /* 0x0000003700337305 */ /* 0x000e620000207100 */
[----:B0-----:R-:W-:Y:S02]  /*1b20*/  ISETP.GE.AND P0, PT, R53, R10, PT ;  /* 0x0000000a3500720c */ /* 0x001fe40003f06270 */
[----:B------:R-:W-:-:S05]  /*1b30*/  I2FP.F32.S32 R33, R53 ;  /* 0x0000003500217245 */ /* 0x000fca0000201400 */
[C-C-:B------:R-:W-:Y:S01]  /*1b40*/  FADD R54, R56.reuse, -R33.reuse ;  /* 0x8000002138367221 */ /* 0x140fe20000000000 */
[C---:B-1----:R-:W-:Y:S01]  /*1b50*/  ISETP.GE.OR P0, PT, R51.reuse, R9, P0 ;  /* 0x000000093300720c */ /* 0x042fe20000706670 */
[----:B------:R-:W-:Y:S01]  /*1b60*/  FADD R33, -R56, R33 ;  /* 0x0000002138217221 */ /* 0x000fe20000000100 */
[C---:B------:R-:W-:Y:S01]  /*1b70*/  LOP3.LUT R57, R51.reuse, R53, RZ, 0xfc, !PT ;  /* 0x0000003533397212 */ /* 0x040fe200078efcff */
[----:B------:R-:W-:Y:S01]  /*1b80*/  VIADD R58, R51, 0x1 ;  /* 0x00000001333a7836 */ /* 0x000fe20000000000 */
[----:B------:R-:W-:Y:S01]  /*1b90*/  I2FP.F32.S32 R32, R51 ;  /* 0x0000003300207245 */ /* 0x000fe20000201400 */
[----:B------:R-:W-:Y:S01]  /*1ba0*/  FADD R56, R33, 1 ;  /* 0x3f80000021387421 */ /* 0x000fe20000000000 */
[----:B------:R-:W-:Y:S01]  /*1bb0*/  ISETP.LT.OR P0, PT, R57, RZ, P0 ;  /* 0x000000ff3900720c */ /* 0x000fe20000701670 */
[----:B------:R-:W-:Y:S01]  /*1bc0*/  VIADD R57, R53, 0x1 ;  /* 0x0000000135397836 */ /* 0x000fe20000000000 */
[----:B------:R-:W-:Y:S01]  /*1bd0*/  F2FP.F16.F32.PACK_AB R54, RZ, R54 ;  /* 0x00000036ff36723e */ /* 0x000fe200000000ff */
[C-C-:B------:R-:W-:Y:S01]  /*1be0*/  FADD R52, R55.reuse, -R32.reuse ;  /* 0x8000002037347221 */ /* 0x140fe20000000000 */
[----:B------:R-:W-:Y:S01]  /*1bf0*/  FADD R32, -R55, R32 ;  /* 0x0000002037207221 */ /* 0x000fe20000000100 */
[----:B------:R-:W-:-:S03]  /*1c00*/  F2FP.F16.F32.PACK_AB R56, RZ, R56 ;  /* 0x00000038ff38723e */ /* 0x000fc600000000ff */
[----:B------:R-:W-:Y:S01]  /*1c10*/  FADD R55, R32, 1 ;  /* 0x3f80000020377421 */ /* 0x000fe20000000000 */
[----:B------:R-:W-:-:S04]  /*1c20*/  F2FP.F16.F32.PACK_AB R52, RZ, R52 ;  /* 0x00000034ff34723e */ /* 0x000fc800000000ff */
[----:B------:R-:W-:Y:S01]  /*1c30*/  F2FP.F16.F32.PACK_AB R55, RZ, R55 ;  /* 0x00000037ff37723e */ /* 0x000fe200000000ff */
[----:B------:R-:W-:Y:S06]  /*1c40*/  @P0 BRA `(.L_x_26) ;  /* 0x0000000000440947 */ /* 0x000fec0003800000 */
[----:B------:R-:W-:-:S05]  /*1c50*/  IMAD R60, R51, R10, R53 ;  /* 0x0000000a333c7224 */ /* 0x000fca00078e0235 */
[----:B------:R-:W-:-:S13]  /*1c60*/  ISETP.GE.AND P0, PT, R60, R3, PT ;  /* 0x000000033c00720c */ /* 0x000fda0003f06270 */
[----:B------:R-:W-:Y:S05]  /*1c70*/  @!P0 BRA `(.L_x_27) ;  /* 0x0000000000188947 */ /* 0x000fea0003800000 */
[----:B------:R-:W0:Y:S01]  /*1c80*/  LDC.64 R32, c[0x0][0x380] ;  /* 0x0000e000ff207b82 */ /* 0x000e220000000a00 */
[----:B------:R-:W-:-:S04]  /*1c90*/  IMAD.IADD R60, R12, 0x1, R60 ;  /* 0x000000010c3c7824 */ /* 0x000fc800078e023c */
[----:B------:R-:W-:-:S04]  /*1ca0*/  IMAD R59, R60, 0x20, R17 ;  /* 0x000000203c3b7824 */ /* 0x000fc800078e0211 */
[----:B0-----:R-:W-:-:S05]  /*1cb0*/  IMAD.WIDE R32, R59, 0x2, R32 ;  /* 0x000000023b207825 */ /* 0x001fca00078e0220 */
[----:B------:R0:W5:Y:S01]  /*1cc0*/  LDG.E.U16 R59, desc[UR6][R32.64] ;  /* 0x00000006203b7981 */ /* 0x000162000c1e1500 */
[----:B------:R-:W-:Y:S05]  /*1cd0*/  BRA `(.L_x_26) ;  /* 0x0000000000207947 */ /* 0x000fea0003800000 */
.L_x_27:
[----:B------:R-:W0:Y:S01]  /*1ce0*/  S2UR UR5, SR_CgaCtaId ;  /* 0x00000000000579c3 */ /* 0x000e220000008800 */
[----:B------:R-:W-:Y:S01]  /*1cf0*/  UMOV UR4, 0x400 ;  /* 0x0000040000047882 */ /* 0x000fe20000000000 */
[----:B------:R-:W-:Y:S01]  /*1d00*/  LEA R32, R60, R17, 0x5 ;  /* 0x000000113c207211 */ /* 0x000fe200078e28ff */
[----:B------:R-:W-:-:S04]  /*1d10*/  UIADD3 UR4, UPT, UPT, UR4, 0x60, URZ ;  /* 0x0000006004047890 */ /* 0x000fc8000fffe0ff */
[----:B0-----:R-:W-:-:S06]  /*1d20*/  ULEA UR4, UR5, UR4, 0x18 ;  /* 0x0000000405047291 */ /* 0x001fcc000f8ec0ff */
[----:B------:R-:W-:-:S06]  /*1d30*/  LEA R32, R32, UR4, 0x1 ;  /* 0x0000000420207c11 */ /* 0x000fcc000f8e08ff */
[----:B------:R-:W0:Y:S02]  /*1d40*/  LDS.U16 R32, [R32] ;  /* 0x0000000020207984 */ /* 0x000e240000000400 */
[----:B0-----:R-:W-:-:S07]  /*1d50*/  PRMT R59, R32, 0x7610, R59 ;  /* 0x00007610203b7816 */ /* 0x001fce000000003b */
.L_x_26:
[----:B------:R-:W-:Y:S05]  /*1d60*/  BSYNC.RECONVERGENT B2 ;  /* 0x0000000000027941 */ /* 0x000fea0003800200 */
.L_x_25:
[----:B------:R-:W-:Y:S01]  /*1d70*/  ISETP.GE.AND P0, PT, R53, -0x1, PT ;  /* 0xffffffff3500780c */ /* 0x000fe20003f06270 */
[----:B0-----:R-:W-:Y:S01]  /*1d80*/  HMUL2 R32, R55.H0_H0, R56.H0_H0 ;  /* 0x2000003837207232 */ /* 0x001fe20000000800 */
[----:B------:R-:W-:Y:S02]  /*1d90*/  BSSY.RECONVERGENT B2, `(.L_x_28) ;  /* 0x0000019000027945 */ /* 0x000fe40003800200 */
[C---:B------:R-:W-:Y:S01]  /*1da0*/  ISETP.LT.OR P0, PT, R51.reuse, RZ, !P0 ;  /* 0x000000ff3300720c */ /* 0x040fe20004701670 */
[----:B-----5:R-:W-:Y:S01]  /*1db0*/  HFMA2 R59, R59.H0_H0, R32.H0_H0, RZ.H0_H0 ;  /* 0x200000203b3b7231 */ /* 0x020fe200000408ff */
[----:B------:R-:W-:Y:S02]  /*1dc0*/  PRMT R32, RZ, 0x7610, R32 ;  /* 0x00007610ff207816 */ /* 0x000fe40000000020 */
[----:B------:R-:W-:Y:S02]  /*1dd0*/  ISETP.GE.OR P1, PT, R51, R9, P0 ;  /* 0x000000093300720c */ /* 0x000fe40000726670 */
[----:B------:R-:W-:-:S02]  /*1de0*/  ISETP.GE.AND P0, PT, R57, R10, PT ;  /* 0x0000000a3900720c */ /* 0x000fc40003f06270 */
[----:B------:R-:W-:-:S13]  /*1df0*/  ISETP.GE.OR P1, PT, R57, R10, P1 ;  /* 0x0000000a3900720c */ /* 0x000fda0000f26670 */
[----:B------:R-:W-:Y:S05]  /*1e00*/  @P1 BRA `(.L_x_29) ;  /* 0x0000000000441947 */ /* 0x000fea0003800000 */
[----:B------:R-:W-:-:S05]  /*1e10*/  IMAD R60, R51, R10, R57 ;  /* 0x0000000a333c7224 */ /* 0x000fca00078e0239 */
[----:B------:R-:W-:-:S13]  /*1e20*/  ISETP.GE.AND P1, PT, R60, R3, PT ;  /* 0x000000033c00720c */ /* 0x000fda0003f26270 */
[----:B------:R-:W-:Y:S05]  /*1e30*/  @!P1 BRA `(.L_x_30) ;  /* 0x0000000000189947 */ /* 0x000fea0003800000 */
[----:B------:R-:W0:Y:S01]  /*1e40*/  LDC.64 R32, c[0x0][0x380] ;  /* 0x0000e000ff207b82 */ /* 0x000e220000000a00 */
[----:B------:R-:W-:-:S04]  /*1e50*/  IMAD.IADD R60, R12, 0x1, R60 ;  /* 0x000000010c3c7824 */ /* 0x000fc800078e023c */
[----:B------:R-:W-:-:S04]  /*1e60*/  IMAD R61, R60, 0x20, R17 ;  /* 0x000000203c3d7824 */ /* 0x000fc800078e0211 */
[----:B0-----:R-:W-:-:S06]  /*1e70*/  IMAD.WIDE R32, R61, 0x2, R32 ;  /* 0x000000023d207825 */ /* 0x001fcc00078e0220 */
[----:B------:R0:W5:Y:S01]  /*1e80*/  LDG.E.U16 R32, desc[UR6][R32.64] ;  /* 0x0000000620207981 */ /* 0x000162000c1e1500 */
[----:B------:R-:W-:Y:S05]  /*1e90*/  BRA `(.L_x_29) ;  /* 0x0000000000207947 */ /* 0x000fea0003800000 */
.L_x_30:
[----:B------:R-:W0:Y:S01]  /*1ea0*/  S2UR UR5, SR_CgaCtaId ;  /* 0x00000000000579c3 */ /* 0x000e220000008800 */
[----:B------:R-:W-:Y:S01]  /*1eb0*/  UMOV UR4, 0x400 ;  /* 0x0000040000047882 */ /* 0x000fe20000000000 */
[----:B------:R-:W-:Y:S01]  /*1ec0*/  IMAD R32, R60, 0x20, R17 ;  /* 0x000000203c207824 */ /* 0x000fe200078e0211 */
[----:B------:R-:W-:-:S04]  /*1ed0*/  UIADD3 UR4, UPT, UPT, UR4, 0x60, URZ ;  /* 0x0000006004047890 */ /* 0x000fc8000fffe0ff */
[----:B0-----:R-:W-:-:S06]  /*1ee0*/  ULEA UR4, UR5, UR4, 0x18 ;  /* 0x0000000405047291 */ /* 0x001fcc000f8ec0ff */
[----:B------:R-:W-:-:S06]  /*1ef0*/  LEA R33, R32, UR4, 0x1 ;  /* 0x0000000420217c11 */ /* 0x000fcc000f8e08ff */
[----:B------:R-:W0:Y:S02]  /*1f00*/  LDS.U16 R33, [R33] ;  /* 0x0000000021217984 */ /* 0x000e240000000400 */
[----:B0-----:R-:W-:-:S07]  /*1f10*/  PRMT R32, R33, 0x7610, R32 ;  /* 0x0000761021207816 */ /* 0x001fce0000000020 */
.L_x_29:
[----:B------:R-:W-:Y:S05]  /*1f20*/  BSYNC.RECONVERGENT B2 ;  /* 0x0000000000027941 */ /* 0x000fea0003800200 */
.L_x_28:
[----:B------:R-:W-:Y:S01]  /*1f30*/  ISETP.GE.AND P1, PT, R53, RZ, PT ;  /* 0x000000ff3500720c */ /* 0x000fe20003f26270 */
[----:B------:R-:W-:Y:S01]  /*1f40*/  HMUL2 R55, R55.H0_H0, R54.H0_H0 ;  /* 0x2000003637377232 */ /* 0x000fe20000000800 */
[----:B------:R-:W-:Y:S02]  /*1f50*/  BSSY.RECONVERGENT B2, `(.L_x_31) ;  /* 0x0000018000027945 */ /* 0x000fe40003800200 */
[----:B------:R-:W-:Y:S01]  /*1f60*/  ISETP.LT.OR P1, PT, R51, -0x1, !P1 ;  /* 0xffffffff3300780c */ /* 0x000fe20004f21670 */
[----:B-----5:R-:W-:Y:S01]  /*1f70*/  HFMA2 R59, R32.H0_H0, R55.H0_H0, R59.H0_H0 ;  /* 0x20000037203b7231 */ /* 0x020fe2000004083b */
[----:B------:R-:W-:Y:S02]  /*1f80*/  PRMT R32, RZ, 0x7610, R32 ;  /* 0x00007610ff207816 */ /* 0x000fe40000000020 */
[----:B------:R-:W-:-:S04]  /*1f90*/  ISETP.GE.OR P1, PT, R58, R9, P1 ;  /* 0x000000093a00720c */ /* 0x000fc80000f26670 */
[----:B------:R-:W-:-:S13]  /*1fa0*/  ISETP.GE.OR P1, PT, R53, R10, P1 ;  /* 0x0000000a3500720c */ /* 0x000fda0000f26670 */
[----:B------:R-:W-:Y:S05]  /*1fb0*/  @P1 BRA `(.L_x_32) ;  /* 0x0000000000441947 */ /* 0x000fea0003800000 */
[----:B------:R-:W-:-:S05]  /*1fc0*/  IMAD R60, R58, R10, R53 ;  /* 0x0000000a3a3c7224 */ /* 0x000fca00078e0235 */
[----:B------:R-:W-:-:S13]  /*1fd0*/  ISETP.GE.AND P1, PT, R60, R3, PT ;  /* 0x000000033c00720c */ /* 0x000fda0003f26270 */
[----:B------:R-:W-:Y:S05]  /*1fe0*/  @!P1 BRA `(.L_x_33) ;  /* 0x0000000000189947 */ /* 0x000fea0003800000 */
[----:B0-----:R-:W0:Y:S01]  /*1ff0*/  LDC.64 R32, c[0x0][0x380] ;  /* 0x0000e000ff207b82 */ /* 0x001e220000000a00 */
[----:B------:R-:W-:-:S04]  /*2000*/  IMAD.IADD R60, R12, 0x1, R60 ;  /* 0x000000010c3c7824 */ /* 0x000fc800078e023c */
[----:B------:R-:W-:-:S04]  /*2010*/  IMAD R55, R60, 0x20, R17 ;  /* 0x000000203c377824 */ /* 0x000fc800078e0211 */
[----:B0-----:R-:W-:-:S06]  /*2020*/  IMAD.WIDE R32, R55, 0x2, R32 ;  /* 0x0000000237207825 */ /* 0x001fcc00078e0220 */
[----:B------:R1:W5:Y:S01]  /*2030*/  LDG.E.U16 R32, desc[UR6][R32.64] ;  /* 0x0000000620207981 */ /* 0x000362000c1e1500 */
[----:B------:R-:W-:Y:S05]  /*2040*/  BRA `(.L_x_32) ;  /* 0x0000000000207947 */ /* 0x000fea0003800000 */
.L_x_33:
[----:B------:R-:W1:Y:S01]  /*2050*/  S2UR UR5, SR_CgaCtaId ;  /* 0x00000000000579c3 */ /* 0x000e620000008800 */
[----:B------:R-:W-:Y:S01]  /*2060*/  UMOV UR4, 0x400 ;  /* 0x0000040000047882 */ /* 0x000fe20000000000 */
[----:B------:R-:W-:Y:S01]  /*2070*/  IMAD R32, R60, 0x20, R17 ;  /* 0x000000203c207824 */ /* 0x000fe200078e0211 */
[----:B------:R-:W-:-:S04]  /*2080*/  UIADD3 UR4, UPT, UPT, UR4, 0x60, URZ ;  /* 0x0000006004047890 */ /* 0x000fc8000fffe0ff */
[----:B-1----:R-:W-:-:S06]  /*2090*/  ULEA UR4, UR5, UR4, 0x18 ;  /* 0x0000000405047291 */ /* 0x002fcc000f8ec0ff */
[----:B0-----:R-:W-:-:S06]  /*20a0*/  LEA R33, R32, UR4, 0x1 ;  /* 0x0000000420217c11 */ /* 0x001fcc000f8e08ff */
[----:B------:R-:W0:Y:S02]  /*20b0*/  LDS.U16 R33, [R33] ;  /* 0x0000000021217984 */ /* 0x000e240000000400 */
[----:B0-----:R-:W-:-:S07]  /*20c0*/  PRMT R32, R33, 0x7610, R32 ;  /* 0x0000761021207816 */ /* 0x001fce0000000020 */
.L_x_32:
[----:B------:R-:W-:Y:S05]  /*20d0*/  BSYNC.RECONVERGENT B2 ;  /* 0x0000000000027941 */ /* 0x000fea0003800200 */
.L_x_31:
[----:B------:R-:W-:Y:S01]  /*20e0*/  VIMNMX R51, PT, PT, R51, R53, PT ;  /* 0x0000003533337248 */ /* 0x000fe20003fe0100 */
[----:B------:R-:W-:Y:S01]  /*20f0*/  HMUL2 R56, R52.H0_H0, R56.H0_H0 ;  /* 0x2000003834387232 */ /* 0x000fe20000000800 */
[----:B------:R-:W-:Y:S01]  /*2100*/  ISETP.GE.OR P0, PT, R58, R9, P0 ;  /* 0x000000093a00720c */ /* 0x000fe20000706670 */
[----:B------:R-:W-:Y:S01]  /*2110*/  BSSY.RECONVERGENT B2, `(.L_x_34) ;  /* 0x0000016000027945 */ /* 0x000fe20003800200 */
[----:B01----:R-:W-:Y:S01]  /*2120*/  PRMT R33, RZ, 0x7610, R33 ;  /* 0x00007610ff217816 */ /* 0x003fe20000000021 */
[----:B-----5:R-:W-:Y:S01]  /*2130*/  HFMA2 R59, R32.H0_H0, R56.H0_H0, R59.H0_H0 ;  /* 0x20000038203b7231 */ /* 0x020fe2000004083b */
[----:B------:R-:W-:-:S13]  /*2140*/  ISETP.LT.OR P0, PT, R51, -0x1, P0 ;  /* 0xffffffff3300780c */ /* 0x000fda0000701670 */
        /* <DEDUP_REMOVED lines=10> */
.L_x_36:
        /* <DEDUP_REMOVED lines=8> */
.L_x_35:
[----:B------:R-:W-:Y:S05]  /*2270*/  BSYNC.RECONVERGENT B2 ;  /* 0x0000000000027941 */ /* 0x000fea0003800200 */
.L_x_34:
[----:B------:R-:W-:-:S04]  /*2280*/  HMUL2 R52, R52.H0_H0, R54.H0_H0 ;  /* 0x2000003634347232 */ /* 0x000fc80000000800 */
[----:B-----5:R-:W-:-:S04]  /*2290*/  HFMA2 R33, R33.H0_H0, R52.H0_H0, R59.H0_H0 ;  /* 0x2000003421217231 */ /* 0x020fc8000004083b */
[----:B------:R-:W-:-:S07]  /*22a0*/  HFMA2 R48, R23.H0_H0, R33.H0_H0, R48.H0_H0 ;  /* 0x2000002117307231 */ /* 0x000fce0000040830 */
.L_x_24:
[----:B------:R-:W-:Y:S05]  /*22b0*/  BSYNC.RECONVERGENT B1 ;  /* 0x0000000000017941 */ /* 0x000fea0003800200 */
.L_x_23:
[----:B------:R-:W-:Y:S01]  /*22c0*/  HADD2.F32 R24, -RZ, R24.H0_H0 ;  /* 0x20000018ff187230 */ /* 0x000fe20000004100 */
[----:B------:R-:W-:Y:S01]  /*22d0*/  BSSY.RECONVERGENT B1, `(.L_x_37) ;  /* 0x000008a000017945 */ /* 0x000fe20003800200 */
[----:B------:R-:W-:-:S03]  /*22e0*/  HADD2.F32 R22, -RZ, R22.H0_H0 ;  /* 0x20000016ff167230 */ /* 0x000fc60000004100 */
        /* <DEDUP_REMOVED lines=9> */
[----:B------:R-:W-:-:S13]  /*2380*/  FSETP.GEU.OR P0, PT, R54, R49, P0 ;  /* 0x000000313600720b */ /* 0x000fda000070e400 */
[----:B------:R-:W-:Y:S05]  /*2390*/  @P0 BRA `(.L_x_38) ;  /* 0x0000000400f40947 */ /* 0x000fea0003800000 */
[----:B------:R-:W1:Y:S01]  /*23a0*/  F2I.FLOOR.NTZ R33, R54 ;  /* 0x0000003600217305 */ /* 0x000e620000207100 */
[----:B------:R-:W-:Y:S07]  /*23b0*/  BSSY.RECONVERGENT B2, `(.L_x_39) ;  /* 0x0000027000027945 */ /* 0x000fee0003800200 */
[----:B------:R-:W2:Y:S01]  /*23c0*/  F2I.FLOOR.NTZ R24, R55 ;  /* 0x0000003700187305 */ /* 0x000ea20000207100 */
[----:B-1----:R-:W-:Y:S02]  /*23d0*/  ISETP.GE.AND P0, PT, R33, R10, PT ;  /* 0x0000000a2100720c */ /* 0x002fe40003f06270 */
[----:B------:R-:W-:-:S05]  /*23e0*/  I2FP.F32.S32 R23, R33 ;  /* 0x0000002100177245 */ /* 0x000fca0000201400 */
[--C-:B------:R-:W-:Y:S01]  /*23f0*/  FADD R52, -R54, R23.reuse ;  /* 0x0000001736347221 */ /* 0x100fe20000000100 */
[----:B--2---:R-:W-:Y:S01]  /*2400*/  LOP3.LUT R53, R24, R33, RZ, 0xfc, !PT ;  /* 0x0000002118357212 */ /* 0x004fe200078efcff */
[----:B------:R-:W-:Y:S01]  /*2410*/  FADD R51, R54, -R23 ;  /* 0x8000001736337221 */ /* 0x000fe20000000000 */
[----:B------:R-:W-:Y:S01]  /*2420*/  ISETP.GE.OR P0, PT, R24, R9, P0 ;  /* 0x000000091800720c */ /* 0x000fe20000706670 */
[----:B------:R-:W-:Y:S01]  /*2430*/  FADD R52, R52, 1 ;  /* 0x3f80000034347421 */ /* 0x000fe20000000000 */
[----:B------:R-:W-:Y:S01]  /*2440*/  I2FP.F32.S32 R22, R24 ;  /* 0x0000001800167245 */ /* 0x000fe20000201400 */
[----:B------:R-:W-:Y:S01]  /*2450*/  VIADD R54, R24, 0x1 ;  /* 0x0000000118367836 */ /* 0x000fe20000000000 */
[----:B------:R-:W-:Y:S02]  /*2460*/  ISETP.LT.OR P0, PT, R53, RZ, P0 ;  /* 0x000000ff3500720c */ /* 0x000fe40000701670 */
[----:B------:R-:W-:Y:S01]  /*2470*/  F2FP.F16.F32.PACK_AB R51, RZ, R51 ;  /* 0x00000033ff33723e */ /* 0x000fe200000000ff */
[C-C-:B0-----:R-:W-:Y:S01]  /*2480*/  FADD R32, R55.reuse, -R22.reuse ;  /* 0x8000001637207221 */ /* 0x141fe20000000000 */
[----:B------:R-:W-:Y:S01]  /*2490*/  FADD R22, -R55, R22 ;  /* 0x0000001637167221 */ /* 0x000fe20000000100 */
[----:B------:R-:W-:-:S02]  /*24a0*/  F2FP.F16.F32.PACK_AB R52, RZ, R52 ;  /* 0x00000034ff34723e */ /* 0x000fc400000000ff */
[----:B------:R-:W-:Y:S01]  /*24b0*/  PRMT R23, RZ, 0x7610, R23 ;  /* 0x00007610ff177816 */ /* 0x000fe20000000017 */
[----:B------:R-:W-:Y:S01]  /*24c0*/  FADD R55, R22, 1 ;  /* 0x3f80000016377421 */ /* 0x000fe20000000000 */
[----:B------:R-:W-:Y:S02]  /*24d0*/  F2FP.F16.F32.PACK_AB R32, RZ, R32 ;  /* 0x00000020ff20723e */ /* 0x000fe400000000ff */
[----:B------:R-:W-:Y:S02]  /*24e0*/  IADD3 R53, PT, PT, R33, 0x1, RZ ;  /* 0x0000000121357810 */ /* 0x000fe40007ffe0ff */
        /* <DEDUP_REMOVED lines=11> */
.L_x_41:
        /* <DEDUP_REMOVED lines=8> */
.L_x_40:
[----:B------:R-:W-:Y:S05]  /*2620*/  BSYNC.RECONVERGENT B2 ;  /* 0x0000000000027941 */ /* 0x000fea0003800200 */
.L_x_39:
[----:B------:R-:W-:Y:S01]  /*2630*/  ISETP.GE.AND P0, PT, R33, -0x1, PT ;  /* 0xffffffff2100780c */ /* 0x000fe20003f06270 */
[----:B------:R-:W-:Y:S01]  /*2640*/  HMUL2 R56, R55.H0_H0, R52.H0_H0 ;  /* 0x2000003437387232 */ /* 0x000fe20000000800 */
        /* <DEDUP_REMOVED lines=17> */
.L_x_44:
[----:B------:R-:W1:Y:S01]  /*2760*/  S2UR UR5, SR_CgaCtaId ;  /* 0x00000000000579c3 */ /* 0x000e620000008800 */
[----:B------:R-:W-:Y:S01]  /*2770*/  UMOV UR4, 0x400 ;  /* 0x0000040000047882 */ /* 0x000fe20000000000 */
[----:B0-----:R-:W-:Y:S01]  /*2780*/  IMAD R22, R58, 0x20, R17 ;  /* 0x000000203a167824 */ /* 0x001fe200078e0211 */
[----:B------:R-:W-:-:S04]  /*2790*/  UIADD3 UR4, UPT, UPT, UR4, 0x60, URZ ;  /* 0x0000006004047890 */ /* 0x000fc8000fffe0ff */
[----:B-1----:R-:W-:-:S06]  /*27a0*/  ULEA UR4, UR5, UR4, 0x18 ;  /* 0x0000000405047291 */ /* 0x002fcc000f8ec0ff */
[----:B------:R-:W-:-:S06]  /*27b0*/  LEA R22, R22, UR4, 0x1 ;  /* 0x0000000416167c11 */ /* 0x000fcc000f8e08ff */
[----:B------:R-:W0:Y:S02]  /*27c0*/  LDS.U16 R22, [R22] ;  /* 0x0000000016167984 */ /* 0x000e240000000400 */
[----:B0-----:R-:W-:-:S07]  /*27d0*/  PRMT R23, R22, 0x7610, R23 ;  /* 0x0000761016177816 */ /* 0x001fce0000000017 */
.L_x_43:
[----:B------:R-:W-:Y:S05]  /*27e0*/  BSYNC.RECONVERGENT B2 ;  /* 0x0000000000027941 */ /* 0x000fea0003800200 */
.L_x_42:
[----:B------:R-:W-:Y:S01]  /*27f0*/  ISETP.GE.AND P1, PT, R33, RZ, PT ;  /* 0x000000ff2100720c */ /* 0x000fe20003f26270 */
[----:B------:R-:W-:Y:S01]  /*2800*/  HMUL2 R55, R55.H0_H0, R51.H0_H0 ;  /* 0x2000003337377232 */ /* 0x000fe20000000800 */
[----:B------:R-:W-:Y:S01]  /*2810*/  BSSY.RECONVERGENT B2, `(.L_x_45) ;  /* 0x0000018000027945 */ /* 0x000fe20003800200 */
[----:B------:R-:W-:Y:S02]  /*2820*/  PRMT R57, RZ, 0x7610, R57 ;  /* 0x00007610ff397816 */ /* 0x000fe40000000039 */
[----:B------:R-:W-:Y:S01]  /*2830*/  ISETP.LT.OR P1, PT, R24, -0x1, !P1 ;  /* 0xffffffff1800780c */ /* 0x000fe20004f21670 */
[----:B-----5:R-:W-:-:S03]  /*2840*/  HFMA2 R56, R23.H0_H0, R55.H0_H0, R56.H0_H0 ;  /* 0x2000003717387231 */ /* 0x020fc60000040838 */
[----:B------:R-:W-:-:S04]  /*2850*/  ISETP.GE.OR P1, PT, R54, R9, P1 ;  /* 0x000000093600720c */ /* 0x000fc80000f26670 */
[----:B------:R-:W-:-:S13]  /*2860*/  ISETP.GE.OR P1, PT, R33, R10, P1 ;  /* 0x0000000a2100720c */ /* 0x000fda0000f26670 */
[----:B------:R-:W-:Y:S05]  /*2870*/  @P1 BRA `(.L_x_46) ;  /* 0x0000000000441947 */ /* 0x000fea0003800000 */
[----:B------:R-:W-:-:S05]  /*2880*/  IMAD R58, R54, R10, R33 ;  /* 0x0000000a363a7224 */ /* 0x000fca00078e0221 */
[----:B------:R-:W-:-:S13]  /*2890*/  ISETP.GE.AND P1, PT, R58, R3, PT ;  /* 0x000000033a00720c */ /* 0x000fda0003f26270 */
[----:B------:R-:W-:Y:S05]  /*28a0*/  @!P1 BRA `(.L_x_47) ;  /* 0x0000000000189947 */ /* 0x000fea0003800000 */
[----:B01----:R-:W0:Y:S01]  /*28b0*/  LDC.64 R22, c[0x0][0x380] ;  /* 0x0000e000ff167b82 */ /* 0x003e220000000a00 */
[----:B------:R-:W-:-:S04]  /*28c0*/  IMAD.IADD R58, R12, 0x1, R58 ;  /* 0x000000010c3a7824 */ /* 0x000fc800078e023a */
[----:B------:R-:W-:-:S04]  /*28d0*/  IMAD R55, R58, 0x20, R17 ;  /* 0x000000203a377824 */ /* 0x000fc800078e0211 */
[----:B0-----:R-:W-:-:S05]  /*28e0*/  IMAD.WIDE R22, R55, 0x2, R22 ;  /* 0x0000000237167825 */ /* 0x001fca00078e0216 */
[----:B------:R2:W5:Y:S01]  /*28f0*/  LDG.E.U16 R57, desc[UR6][R22.64] ;  /* 0x0000000616397981 */ /* 0x000562000c1e1500 */
[----:B------:R-:W-:Y:S05]  /*2900*/  BRA `(.L_x_46) ;  /* 0x0000000000207947 */ /* 0x000fea0003800000 */
.L_x_47:
[----:B------:R-:W2:Y:S01]  /*2910*/  S2UR UR5, SR_CgaCtaId ;  /* 0x00000000000579c3 */ /* 0x000ea20000008800 */
[----:B------:R-:W-:Y:S01]  /*2920*/  UMOV UR4, 0x400 ;  /* 0x0000040000047882 */ /* 0x000fe20000000000 */
[----:B01----:R-:W-:Y:S01]  /*2930*/  IMAD R22, R58, 0x20, R17 ;  /* 0x000000203a167824 */ /* 0x003fe200078e0211 */
[----:B------:R-:W-:-:S04]  /*2940*/  UIADD3 UR4, UPT, UPT, UR4, 0x60, URZ ;  /* 0x0000006004047890 */ /* 0x000fc8000fffe0ff */
[----:B--2---:R-:W-:-:S06]  /*2950*/  ULEA UR4, UR5, UR4, 0x18 ;  /* 0x0000000405047291 */ /* 0x004fcc000f8ec0ff */
[----:B------:R-:W-:-:S06]  /*2960*/  LEA R22, R22, UR4, 0x1 ;  /* 0x0000000416167c11 */ /* 0x000fcc000f8e08ff */
[----:B------:R-:W0:Y:S02]  /*2970*/  LDS.U16 R22, [R22] ;  /* 0x0000000016167984 */ /* 0x000e240000000400 */
[----:B0-----:R-:W-:-:S07]  /*2980*/  PRMT R57, R22, 0x7610, R57 ;  /* 0x0000761016397816 */ /* 0x001fce0000000039 */
.L_x_46:
[----:B------:R-:W-:Y:S05]  /*2990*/  BSYNC.RECONVERGENT B2 ;  /* 0x0000000000027941 */ /* 0x000fea0003800200 */
.L_x_45:
[----:B------:R-:W-:Y:S01]  /*29a0*/  VIMNMX R24, PT, PT, R24, R33, PT ;  /* 0x0000002118187248 */ /* 0x000fe20003fe0100 */
[----:B------:R-:W-:Y:S01]  /*29b0*/  HMUL2 R52, R32.H0_H0, R52.H0_H0 ;  /* 0x2000003420347232 */ /* 0x000fe20000000800 */
[----:B------:R-:W-:Y:S01]  /*29c0*/  ISETP.GE.OR P0, PT, R54, R9, P0 ;  /* 0x000000093600720c */ /* 0x000fe20000706670 */
[----:B------:R-:W-:Y:S01]  /*29d0*/  BSSY.RECONVERGENT B2, `(.L_x_48) ;  /* 0x0000016000027945 */ /* 0x000fe20003800200 */
[----:B--2---:R-:W-:Y:S01]  /*29e0*/  PRMT R23, RZ, 0x7610, R23 ;  /* 0x00007610ff177816 */ /* 0x004fe20000000017 */
[----:B-----5:R-:W-:Y:S01]  /*29f0*/  HFMA2 R56, R57.H0_H0, R52.H0_H0, R56.H0_H0 ;  /* 0x2000003439387231 */ /* 0x020fe20000040838 */
[----:B------:R-:W-:-:S13]  /*2a00*/  ISETP.LT.OR P0, PT, R24, -0x1, P0 ;  /* 0xffffffff1800780c */ /* 0x000fda0000701670 */
[----:B------:R-:W-:Y:S05]  /*2a10*/  @P0 BRA `(.L_x_49) ;  /* 0x0000000000440947 */ /* 0x000fea0003800000 */
[----:B------:R-:W-:-:S05]  /*2a20*/  IMAD R24, R54, R10, R53 ;  /* 0x0000000a36187224 */ /* 0x000fca00078e0235 */
[----:B------:R-:W-:-:S13]  /*2a30*/  ISETP.GE.AND P0, PT, R24, R3, PT ;  /* 0x000000031800720c */ /* 0x000fda0003f06270 */
[----:B------:R-:W-:Y:S05]  /*2a40*/  @!P0 BRA `(.L_x_50) ;  /* 0x0000000000188947 */ /* 0x000fea0003800000 */
[----:B01----:R-:W0:Y:S01]  /*2a50*/  LDC.64 R22, c[0x0][0x380] ;  /* 0x0000e000ff167b82 */ /* 0x003e220000000a00 */
[----:B------:R-:W-:-:S05]  /*2a60*/  IMAD.IADD R24, R12, 0x1, R24 ;  /* 0x000000010c187824 */ /* 0x000fca00078e0218 */
[----:B------:R-:W-:-:S05]  /*2a70*/  LEA R33, R24, R17, 0x5 ;  /* 0x0000001118217211 */ /* 0x000fca00078e28ff */
[----:B0-----:R-:W-:-:S06]  /*2a80*/  IMAD.WIDE R22, R33, 0x2, R22 ;  /* 0x0000000221167825 */ /* 0x001fcc00078e0216 */
[----:B------:R2:W5:Y:S01]  /*2a90*/  LDG.E.U16 R23, desc[UR6][R22.64] ;  /* 0x0000000616177981 */ /* 0x000562000c1e1500 */
[----:B------:R-:W-:Y:S05]  /*2aa0*/  BRA `(.L_x_49) ;  /* 0x0000000000207947 */ /* 0x000fea0003800000 */
.L_x_50:
        /* <DEDUP_REMOVED lines=8> */
.L_x_49:
[----:B------:R-:W-:Y:S05]  /*2b30*/  BSYNC.RECONVERGENT B2 ;  /* 0x0000000000027941 */ /* 0x000fea0003800200 */
.L_x_48:
[----:B------:R-:W-:-:S04]  /*2b40*/  HMUL2 R32, R32.H0_H0, R51.H0_H0 ;  /* 0x2000003320207232 */ /* 0x000fc80000000800 */
[----:B-----5:R-:W-:-:S04]  /*2b50*/  HFMA2 R24, R23.H0_H0, R32.H0_H0, R56.H0_H0 ;  /* 0x2000002017187231 */ /* 0x020fc80000040838 */
[----:B------:R-:W-:-:S07]  /*2b60*/  HFMA2 R48, R25.H0_H0, R24.H0_H0, R48.H0_H0 ;  /* 0x2000001819307231 */ /* 0x000fce0000040830 */
.L_x_38:
[----:B------:R-:W-:Y:S05]  /*2b70*/  BSYNC.RECONVERGENT B1 ;  /* 0x0000000000017941 */ /* 0x000fea0003800200 */
.L_x_37:
[----:B------:R-:W-:Y:S01]  /*2b80*/  HADD2.F32 R27, -RZ, R27.H0_H0 ;  /* 0x2000001bff1b7230 */ /* 0x000fe20000004100 */
[----:B------:R-:W-:Y:S01]  /*2b90*/  BSSY.RECONVERGENT B1, `(.L_x_51) ;  /* 0x000008a000017945 */ /* 0x000fe20003800200 */
[----:B------:R-:W-:-:S03]  /*2ba0*/  HADD2.F32 R26, -RZ, R26.H0_H0 ;  /* 0x2000001aff1a7230 */ /* 0x000fc60000004100 */
[----:B012---:R-:W-:Y:S02]  /*2bb0*/  FADD R22, R27, 1 ;  /* 0x3f8000001b167421 */ /* 0x007fe40000000000 */
        /* <DEDUP_REMOVED lines=16> */
[--C-:B------:R-:W-:Y:S01]  /*2cc0*/  FADD R32, -R52, R23.reuse ;  /* 0x0000001734207221 */ /* 0x100fe20000000100 */
[----:B-1----:R-:W-:Y:S01]  /*2cd0*/  LOP3.LUT R33, R26, R27, RZ, 0xfc, !PT ;  /* 0x0000001b1a217212 */ /* 0x002fe200078efcff */
[----:B------:R-:W-:Y:S01]  /*2ce0*/  FADD R25, R52, -R23 ;  /* 0x8000001734197221 */ /* 0x000fe20000000000 */
[----:B------:R-:W-:Y:S01]  /*2cf0*/  ISETP.GE.OR P0, PT, R26, R9, P0 ;  /* 0x000000091a00720c */ /* 0x000fe20000706670 */
[----:B------:R-:W-:Y:S01]  /*2d00*/  FADD R32, R32, 1 ;  /* 0x3f80000020207421 */ /* 0x000fe20000000000 */
[----:B------:R-:W-:Y:S01]  /*2d10*/  I2FP.F32.S32 R22, R26 ;  /* 0x0000001a00167245 */ /* 0x000fe20000201400 */
[----:B------:R-:W-:Y:S01]  /*2d20*/  VIADD R52, R26, 0x1 ;  /* 0x000000011a347836 */ /* 0x000fe20000000000 */
        /* <DEDUP_REMOVED lines=19> */
.L_x_55:
        /* <DEDUP_REMOVED lines=8> */
.L_x_54:
[----:B------:R-:W-:Y:S05]  /*2ee0*/  BSYNC.RECONVERGENT B2 ;  /* 0x0000000000027941 */ /* 0x000fea0003800200 */
.L_x_53:
        /* <DEDUP_REMOVED lines=19> */
.L_x_58:
        /* <DEDUP_REMOVED lines=8> */
.L_x_57:
[----:B------:R-:W-:Y:S05]  /*30a0*/  BSYNC.RECONVERGENT B2 ;  /* 0x0000000000027941 */ /* 0x000fea0003800200 */
.L_x_56:
[----:B------:R-:W-:Y:S01]  /*30b0*/  ISETP.GE.AND P1, PT, R27, RZ, PT ;  /* 0x000000ff1b00720c */ /* 0x000fe20003f26270 */
[----:B------:R-:W-:Y:S01]  /*30c0*/  HMUL2 R51, R51.H0_H0, R25.H0_H0 ;  /* 0x2000001933337232 */ /* 0x000fe20000000800 */
[----:B------:R-:W-:Y:S01]  /*30d0*/  BSSY.RECONVERGENT B2, `(.L_x_59) ;  /* 0x0000018000027945 */ /* 0x000fe20003800200 */
[----:B0-----:R-:W-:Y:S02]  /*30e0*/  PRMT R23, RZ, 0x7610, R23 ;  /* 0x00007610ff177816 */ /* 0x001fe40000000017 */
        /* <DEDUP_REMOVED lines=8> */
[----:B------:R-:W0:Y:S01]  /*3170*/  LDC.64 R22, c[0x0][0x380] ;  /* 0x0000e000ff167b82 */ /* 0x000e220000000a00 */
[----:B------:R-:W-:-:S05]  /*3180*/  IMAD.IADD R54, R12, 0x1, R54 ;  /* 0x000000010c367824 */ /* 0x000fca00078e0236 */
[----:B------:R-:W-:-:S05]  /*3190*/  LEA R51, R54, R17, 0x5 ;  /* 0x0000001136337211 */ /* 0x000fca00078e28ff */
[----:B0-----:R-:W-:-:S06]  /*31a0*/  IMAD.WIDE R22, R51, 0x2, R22 ;  /* 0x0000000233167825 */ /* 0x001fcc00078e0216 */
[----:B------:R0:W5:Y:S01]  /*31b0*/  LDG.E.U16 R23, desc[UR6][R22.64] ;  /* 0x0000000616177981 */ /* 0x000162000c1e1500 */
[----:B------:R-:W-:Y:S05]  /*31c0*/  BRA `(.L_x_60) ;  /* 0x0000000000207947 */ /* 0x000fea0003800000 */
.L_x_61:
        /* <DEDUP_REMOVED lines=8> */
.L_x_60:
[----:B------:R-:W-:Y:S05]  /*3250*/  BSYNC.RECONVERGENT B2 ;  /* 0x0000000000027941 */ /* 0x000fea0003800200 */
.L_x_59:
[----:B------:R-:W-:Y:S01]  /*3260*/  VIMNMX R26, PT, PT, R26, R27, PT ;  /* 0x0000001b1a1a7248 */ /* 0x000fe20003fe0100 */
[----:B------:R-:W-:Y:S01]  /*3270*/  HMUL2 R32, R24.H0_H0, R32.H0_H0 ;  /* 0x2000002018207232 */ /* 0x000fe20000000800 */
[----:B------:R-:W-:Y:S01]  /*3280*/  ISETP.GE.OR P0, PT, R52, R9, P0 ;  /* 0x000000093400720c */ /* 0x000fe20000706670 */
[----:B------:R-:W-:Y:S01]  /*3290*/  BSSY.RECONVERGENT B2, `(.L_x_62) ;  /* 0x0000016000027945 */ /* 0x000fe20003800200 */
[----:B------:R-:W-:Y:S01]  /*32a0*/  PRMT R27, RZ, 0x7610, R27 ;  /* 0x00007610ff1b7816 */ /* 0x000fe2000000001b */
[----:B-----5:R-:W-:Y:S01]  /*32b0*/  HFMA2 R32, R23.H0_H0, R32.H0_H0, R53.H0_H0 ;  /* 0x2000002017207231 */ /* 0x020fe20000040835 */
[----:B------:R-:W-:-:S13]  /*32c0*/  ISETP.LT.OR P0, PT, R26, -0x1, P0 ;  /* 0xffffffff1a00780c */ /* 0x000fda0000701670 */
[----:B------:R-:W-:Y:S05]  /*32d0*/  @P0 BRA `(.L_x_63) ;  /* 0x0000000000440947 */ /* 0x000fea0003800000 */
[----:B------:R-:W-:-:S05]  /*32e0*/  IMAD R26, R52, R10, R33 ;  /* 0x0000000a341a7224 */ /* 0x000fca00078e0221 */
[----:B------:R-:W-:-:S13]  /*32f0*/  ISETP.GE.AND P0, PT, R26, R3, PT ;  /* 0x000000031a00720c */ /* 0x000fda0003f06270 */
[----:B------:R-:W-:Y:S05]  /*3300*/  @!P0 BRA `(.L_x_64) ;  /* 0x0000000000188947 */ /* 0x000fea0003800000 */
[----:B0-----:R-:W0:Y:S01]  /*3310*/  LDC.64 R22, c[0x0][0x380] ;  /* 0x0000e000ff167b82 */ /* 0x001e220000000a00 */
[----:B------:R-:W-:-:S04]  /*3320*/  IMAD.IADD R26, R12, 0x1, R26 ;  /* 0x000000010c1a7824 */ /* 0x000fc800078e021a */
[----:B------:R-:W-:-:S04]  /*3330*/  IMAD R27, R26, 0x20, R17 ;  /* 0x000000201a1b7824 */ /* 0x000fc800078e0211 */
[----:B0-----:R-:W-:-:S05]  /*3340*/  IMAD.WIDE R22, R27, 0x2, R22 ;  /* 0x000000021b167825 */ /* 0x001fca00078e0216 */
[----:B------:R1:W5:Y:S01]  /*3350*/  LDG.E.U16 R27, desc[UR6][R22.64] ;  /* 0x00000006161b7981 */ /* 0x000362000c1e1500 */
[----:B------:R-:W-:Y:S05]  /*3360*/  BRA `(.L_x_63) ;  /* 0x0000000000207947 */ /* 0x000fea0003800000 */
.L_x_64:
        /* <DEDUP_REMOVED lines=8> */
.L_x_63:
[----:B------:R-:W-:Y:S05]  /*33f0*/  BSYNC.RECONVERGENT B2 ;  /* 0x0000000000027941 */ /* 0x000fea0003800200 */
.L_x_62:
[----:B------:R-:W-:-:S04]  /*3400*/  HMUL2 R24, R24.H0_H0, R25.H0_H0 ;  /* 0x2000001918187232 */ /* 0x000fc80000000800 */
[----:B-----5:R-:W-:-:S04]  /*3410*/  HFMA2 R24, R27.H0_H0, R24.H0_H0, R32.H0_H0 ;  /* 0x200000181b187231 */ /* 0x020fc80000040820 */
[----:B------:R-:W-:-:S07]  /*3420*/  HFMA2 R48, R35.H0_H0, R24.H0_H0, R48.H0_H0 ;  /* 0x2000001823307231 */ /* 0x000fce0000040830 */
.L_x_52:
[----:B------:R-:W-:Y:S05]  /*3430*/  BSYNC.RECONVERGENT B1 ;  /* 0x0000000000017941 */ /* 0x000fea0003800200 */
.L_x_51:
[----:B------:R-:W-:Y:S01]  /*3440*/  HADD2.F32 R36, -RZ, R36.H0_H0 ;  /* 0x20000024ff247230 */ /* 0x000fe20000004100 */
[----:B------:R-:W-:Y:S01]  /*3450*/  BSSY.RECONVERGENT B1, `(.L_x_65) ;  /* 0x000008a000017945 */ /* 0x000fe20003800200 */
[----:B------:R-:W-:-:S03]  /*3460*/  HADD2.F32 R34, -RZ, R34.H0_H0 ;  /* 0x20000022ff227230 */ /* 0x000fc60000004100 */
[----:B------:R-:W-:Y:S02]  /*3470*/  FADD R36, R36, 1 ;  /* 0x3f80000024247421 */ /* 0x000fe40000000000 */
[----:B-1----:R-:W-:Y:S02]  /*3480*/  FADD R23, R34, 1 ;  /* 0x3f80000022177421 */ /* 0x002fe40000000000 */
        /* <DEDUP_REMOVED lines=19> */
[----:B0-----:R-:W-:Y:S01]  /*35c0*/  I2FP.F32.S32 R22, R26 ;  /* 0x0000001a00167245 */ /* 0x001fe20000201400 */
[----:B------:R-:W-:Y:S01]  /*35d0*/  VIADD R34, R26, 0x1 ;  /* 0x000000011a227836 */ /* 0x000fe20000000000 */
[----:B------:R-:W-:Y:S01]  /*35e0*/  ISETP.LT.OR P0, PT, R33, RZ, P0 ;  /* 0x000000ff2100720c */ /* 0x000fe20000701670 */
[----:B------:R-:W-:Y:S01]  /*35f0*/  VIADD R33, R27, 0x1 ;  /* 0x000000011b217836 */ /* 0x000fe20000000000 */
[----:B------:R-:W-:Y:S01]  /*3600*/  F2FP.F16.F32.PACK_AB R24, RZ, R24 ;  /* 0x00000018ff18723e */ /* 0x000fe200000000ff */
[C-C-:B------:R-:W-:Y:S01]  /*3610*/  FADD R25, R35.reuse, -R22.reuse ;  /* 0x8000001623197221 */ /* 0x140fe20000000000 */
[----:B------:R-:W-:Y:S01]  /*3620*/  FADD R22, -R35, R22 ;  /* 0x0000001623167221 */ /* 0x000fe20000000100 */
[----:B------:R-:W-:-:S02]  /*3630*/  F2FP.F16.F32.PACK_AB R32, RZ, R32 ;  /* 0x00000020ff20723e */ /* 0x000fc400000000ff */
[----:B------:R-:W-:Y:S01]  /*3640*/  PRMT R23, RZ, 0x7610, R23 ;  /* 0x00007610ff177816 */ /* 0x000fe20000000017 */
        /* <DEDUP_REMOVED lines=13> */
.L_x_69:
        /* <DEDUP_REMOVED lines=8> */
.L_x_68:
[----:B------:R-:W-:Y:S05]  /*37a0*/  BSYNC.RECONVERGENT B2 ;  /* 0x0000000000027941 */ /* 0x000fea0003800200 */
.L_x_67:
        /* <DEDUP_REMOVED lines=19> */
.L_x_72:
        /* <DEDUP_REMOVED lines=8> */
.L_x_71:
[----:B------:R-:W-:Y:S05]  /*3960*/  BSYNC.RECONVERGENT B2 ;  /* 0x0000000000027941 */ /* 0x000fea0003800200 */
.L_x_70:
        /* <DEDUP_REMOVED lines=18> */
.L_x_75:
        /* <DEDUP_REMOVED lines=8> */
.L_x_74:
[----:B------:R-:W-:Y:S05]  /*3b10*/  BSYNC.RECONVERGENT B2 ;  /* 0x0000000000027941 */ /* 0x000fea0003800200 */
.L_x_73:
[----:B------:R-:W-:Y:S01]  /*3b20*/  VIMNMX R26, PT, PT, R26, R27, PT ;  /* 0x0000001b1a1a7248 */ /* 0x000fe20003fe0100 */
[----:B------:R-:W-:Y:S01]  /*3b30*/  HMUL2 R32, R25.H0_H0, R32.H0_H0 ;  /* 0x2000002019207232 */ /* 0x000fe20000000800 */
[----:B------:R-:W-:Y:S01]  /*3b40*/  ISETP.GE.OR P0, PT, R34, R9, P0 ;  /* 0x000000092200720c */ /* 0x000fe20000706670 */
[----:B------:R-:W-:Y:S01]  /*3b50*/  BSSY.RECONVERGENT B2, `(.L_x_76) ;  /* 0x0000016000027945 */ /* 0x000fe20003800200 */
[----:B-1----:R-:W-:Y:S01]  /*3b60*/  PRMT R23, RZ, 0x7610, R23 ;  /* 0x00007610ff177816 */ /* 0x002fe20000000017 */
        /* <DEDUP_REMOVED lines=12> */
.L_x_78:
        /* <DEDUP_REMOVED lines=8> */
.L_x_77:
[----:B------:R-:W-:Y:S05]  /*3cb0*/  BSYNC.RECONVERGENT B2 ;  /* 0x0000000000027941 */ /* 0x000fea0003800200 */
.L_x_76:
[----:B------:R-:W-:-:S04]  /*3cc0*/  HMUL2 R24, R25.H0_H0, R24.H0_H0 ;  /* 0x2000001819187232 */ /* 0x000fc80000000800 */
[----:B-----5:R-:W-:-:S04]  /*3cd0*/  HFMA2 R24, R23.H0_H0, R24.H0_H0, R32.H0_H0 ;  /* 0x2000001817187231 */ /* 0x020fc80000040820 */
[----:B------:R-:W-:-:S07]  /*3ce0*/  HFMA2 R48, R37.H0_H0, R24.H0_H0, R48.H0_H0 ;  /* 0x2000001825307231 */ /* 0x000fce0000040830 */
.L_x_66:
[----:B------:R-:W-:Y:S05]  /*3cf0*/  BSYNC.RECONVERGENT B1 ;  /* 0x0000000000017941 */ /* 0x000fea0003800200 */
.L_x_65:
[----:B------:R-:W-:Y:S01]  /*3d00*/  HADD2.F32 R39, -RZ, R39.H0_H0 ;  /* 0x20000027ff277230 */ /* 0x000fe20000004100 */
[----:B------:R-:W-:Y:S01]  /*3d10*/  BSSY.RECONVERGENT B1, `(.L_x_79) ;  /* 0x000008a000017945 */ /* 0x000fe20003800200 */
[----:B------:R-:W-:-:S03]  /*3d20*/  HADD2.F32 R38, -RZ, R38.H0_H0 ;  /* 0x20000026ff267230 */ /* 0x000fc60000004100 */
[----:B01----:R-:W-:Y:S02]  /*3d30*/  FADD R22, R39, 1 ;  /* 0x3f80000027167421 */ /* 0x003fe40000000000 */
        /* <DEDUP_REMOVED lines=11> */
[----:B------:R-:W-:Y:S07]  /*3df0*/  BSSY.RECONVERGENT B2, `(.L_x_81) ;  /* 0x0000027000027945 */ /* 0x000fee0003800200 */
        /* <DEDUP_REMOVED lines=30> */
.L_x_83:
        /* <DEDUP_REMOVED lines=8> */
.L_x_82:
[----:B------:R-:W-:Y:S05]  /*4060*/  BSYNC.RECONVERGENT B2 ;  /* 0x0000000000027941 */ /* 0x000fea0003800200 */
.L_x_81:
        /* <DEDUP_REMOVED lines=19> */
.L_x_86:
        /* <DEDUP_REMOVED lines=8> */
.L_x_85:
[----:B------:R-:W-:Y:S05]  /*4220*/  BSYNC.RECONVERGENT B2 ;  /* 0x0000000000027941 */ /* 0x000fea0003800200 */
.L_x_84:
        /* <DEDUP_REMOVED lines=18> */
.L_x_89:
        /* <DEDUP_REMOVED lines=8> */
.L_x_88:
[----:B------:R-:W-:Y:S05]  /*43d0*/  BSYNC.RECONVERGENT B2 ;  /* 0x0000000000027941 */ /* 0x000fea0003800200 */
.L_x_87:
        /* <DEDUP_REMOVED lines=17> */
.L_x_92:
        /* <DEDUP_REMOVED lines=8> */
.L_x_91:
[----:B------:R-:W-:Y:S05]  /*4570*/  BSYNC.RECONVERGENT B2 ;  /* 0x0000000000027941 */ /* 0x000fea0003800200 */
.L_x_90:
[----:B------:R-:W-:-:S04]  /*4580*/  HMUL2 R26, R26.H0_H0, R27.H0_H0 ;  /* 0x2000001b1a1a7232 */ /* 0x000fc80000000800 */
[----:B-----5:R-:W-:-:S04]  /*4590*/  HFMA2 R24, R23.H0_H0, R26.H0_H0, R32.H0_H0 ;  /* 0x2000001a17187231 */ /* 0x020fc80000040820 */
[----:B------:R-:W-:-:S07]  /*45a0*/  HFMA2 R48, R41.H0_H0, R24.H0_H0, R48.H0_H0 ;  /* 0x2000001829307231 */ /* 0x000fce0000040830 */
.L_x_80:
[----:B------:R-:W-:Y:S05]  /*45b0*/  BSYNC.RECONVERGENT B1 ;  /* 0x0000000000017941 */ /* 0x000fea0003800200 */
.L_x_79:
        /* <DEDUP_REMOVED lines=14> */
[----:B------:R-:W2:Y:S01]  /*46a0*/  F2I.FLOOR.NTZ R25, R34 ;  /* 0x0000002200197305 */ /* 0x000ea20000207100 */
[----:B------:R-:W-:Y:S07]  /*46b0*/  BSSY.RECONVERGENT B2, `(.L_x_95) ;  /* 0x0000027000027945 */ /* 0x000fee0003800200 */
[----:B------:R-:W3:Y:S01]  /*46c0*/  F2I.FLOOR.NTZ R24, R35 ;  /* 0x0000002300187305 */ /* 0x000ee20000207100 */
[----:B--2---:R-:W-:Y:S02]  /*46d0*/  ISETP.GE.AND P0, PT, R25, R10, PT ;  /* 0x0000000a1900720c */ /* 0x004fe40003f06270 */
[----:B------:R-:W-:-:S05]  /*46e0*/  I2FP.F32.S32 R23, R25 ;  /* 0x0000001900177245 */ /* 0x000fca0000201400 */
[--C-:B------:R-:W-:Y:S01]  /*46f0*/  FADD R32, -R34, R23.reuse ;  /* 0x0000001722207221 */ /* 0x100fe20000000100 */
[----:B---3--:R-:W-:Y:S01]  /*4700*/  LOP3.LUT R33, R24, R25, RZ, 0xfc, !PT ;  /* 0x0000001918217212 */ /* 0x008fe200078efcff */
[----:B------:R-:W-:Y:S01]  /*4710*/  FADD R27, R34, -R23 ;  /* 0x80000017221b7221 */ /* 0x000fe20000000000 */
[----:B------:R-:W-:Y:S01]  /*4720*/  ISETP.GE.OR P0, PT, R24, R9, P0 ;  /* 0x000000091800720c */ /* 0x000fe20000706670 */
[----:B------:R-:W-:Y:S01]  /*4730*/  FADD R32, R32, 1 ;  /* 0x3f80000020207421 */ /* 0x000fe20000000000 */
[----:B01----:R-:W-:Y:S02]  /*4740*/  I2FP.F32.S32 R22, R24 ;  /* 0x0000001800167245 */ /* 0x003fe40000201400 */
        /* <DEDUP_REMOVED lines=21> */
.L_x_97:
        /* <DEDUP_REMOVED lines=8> */
.L_x_96:
[----:B------:R-:W-:Y:S05]  /*4920*/  BSYNC.RECONVERGENT B2 ;  /* 0x0000000000027941 */ /* 0x000fea0003800200 */
.L_x_95:
        /* <DEDUP_REMOVED lines=19> */
.L_x_100:
        /* <DEDUP_REMOVED lines=8> */
.L_x_99:
[----:B------:R-:W-:Y:S05]  /*4ae0*/  BSYNC.RECONVERGENT B2 ;  /* 0x0000000000027941 */ /* 0x000fea0003800200 */
.L_x_98:
        /* <DEDUP_REMOVED lines=18> */
.L_x_103:
        /* <DEDUP_REMOVED lines=8> */
.L_x_102:
[----:B------:R-:W-:Y:S05]  /*4c90*/  BSYNC.RECONVERGENT B2 ;  /* 0x0000000000027941 */ /* 0x000fea0003800200 */
.L_x_101:
        /* <DEDUP_REMOVED lines=12> */
[----:B------:R-:W-:-:S05]  /*4d60*/  IADD3 R24, PT, PT, R12, R24, RZ ;  /* 0x000000180c187210 */ /* 0x000fca0007ffe0ff */
[----:B------:R-:W-:-:S04]  /*4d70*/  IMAD R25, R24, 0x20, R17 ;  /* 0x0000002018197824 */ /* 0x000fc800078e0211 */
[----:B0-----:R-:W-:-:S06]  /*4d80*/  IMAD.WIDE R22, R25, 0x2, R22 ;  /* 0x0000000219167825 */ /* 0x001fcc00078e0216 */
[----:B------:R1:W5:Y:S01]  /*4d90*/  LDG.E.U16 R23, desc[UR6][R22.64] ;  /* 0x0000000616177981 */ /* 0x000362000c1e1500 */
[----:B------:R-:W-:Y:S05]  /*4da0*/  BRA `(.L_x_105) ;  /* 0x0000000000207947 */ /* 0x000fea0003800000 */
.L_x_106:
        /* <DEDUP_REMOVED lines=8> */
.L_x_105:
[----:B------:R-:W-:Y:S05]  /*4e30*/  BSYNC.RECONVERGENT B2 ;  /* 0x0000000000027941 */ /* 0x000fea0003800200 */
.L_x_104:
[----:B------:R-:W-:-:S04]  /*4e40*/  HMUL2 R26, R26.H0_H0, R27.H0_H0 ;  /* 0x2000001b1a1a7232 */ /* 0x000fc80000000800 */
[----:B-----5:R-:W-:-:S04]  /*4e50*/  HFMA2 R24, R23.H0_H0, R26.H0_H0, R32.H0_H0 ;  /* 0x2000001a17187231 */ /* 0x020fc80000040820 */
[----:B------:R-:W-:-:S07]  /*4e60*/  HFMA2 R48, R43.H0_H0, R24.H0_H0, R48.H0_H0 ;  /* 0x200000182b307231 */ /* 0x000fce0000040830 */
.L_x_94:
[----:B------:R-:W-:Y:S05]  /*4e70*/  BSYNC.RECONVERGENT B1 ;  /* 0x0000000000017941 */ /* 0x000fea0003800200 */
.L_x_93:
        /* <DEDUP_REMOVED lines=46> */
.L_x_111:
        /* <DEDUP_REMOVED lines=8> */
.L_x_110:
[----:B------:R-:W-:Y:S05]  /*51e0*/  BSYNC.RECONVERGENT B2 ;  /* 0x0000000000027941 */ /* 0x000fea0003800200 */
.L_x_109:
        /* <DEDUP_REMOVED lines=19> */
.L_x_114:
        /* <DEDUP_REMOVED lines=8> */
.L_x_113:
[----:B------:R-:W-:Y:S05]  /*53a0*/  BSYNC.RECONVERGENT B2 ;  /* 0x0000000000027941 */ /* 0x000fea0003800200 */
.L_x_112:
[----:B------:R-:W-:Y:S01]  /*53b0*/  ISETP.GE.AND P1, PT, R25, RZ, PT ;  /* 0x000000ff1900720c */ /* 0x000fe20003f26270 */
[----:B0-----:R-:W-:Y:S01]  /*53c0*/  HMUL2 R22, R37.H0_H0, R27.H0_H0 ;  /* 0x2000001b25167232 */ /* 0x001fe20000000800 */
        /* <DEDUP_REMOVED lines=11> */
[----:B------:R-:W-:-:S05]  /*5480*/  IADD3 R36, PT, PT, R12, R36, RZ ;  /* 0x000000240c247210 */ /* 0x000fca0007ffe0ff */
[----:B------:R-:W-:-:S04]  /*5490*/  IMAD R35, R36, 0x20, R17 ;  /* 0x0000002024237824 */ /* 0x000fc800078e0211 */
[----:B0-----:R-:W-:-:S05]  /*54a0*/  IMAD.WIDE R22, R35, 0x2, R22 ;  /* 0x0000000223167825 */ /* 0x001fca00078e0216 */
[----:B------:R0:W5:Y:S01]  /*54b0*/  LDG.E.U16 R35, desc[UR6][R22.64] ;  /* 0x0000000616237981 */ /* 0x000162000c1e1500 */
[----:B------:R-:W-:Y:S05]  /*54c0*/  BRA `(.L_x_116) ;  /* 0x0000000000207947 */ /* 0x000fea0003800000 */
.L_x_117:
        /* <DEDUP_REMOVED lines=8> */
.L_x_116:
[----:B------:R-:W-:Y:S05]  /*5550*/  BSYNC.RECONVERGENT B2 ;  /* 0x0000000000027941 */ /* 0x000fea0003800200 */
.L_x_115:
[----:B------:R-:W-:Y:S01]  /*5560*/  VIMNMX R24, PT, PT, R24, R25, PT ;  /* 0x0000001918187248 */ /* 0x000fe20003fe0100 */
[----:B------:R-:W-:Y:S01]  /*5570*/  HMUL2 R34, R26.H0_H0, R34.H0_H0 ;  /* 0x200000221a227232 */ /* 0x000fe20000000800 */
[----:B------:R-:W-:Y:S01]  /*5580*/  ISETP.GE.OR P0, PT, R32, R9, P0 ;  /* 0x000000092000720c */ /* 0x000fe20000706670 */
[----:B------:R-:W-:Y:S01]  /*5590*/  BSSY.RECONVERGENT B2, `(.L_x_118) ;  /* 0x0000016000027945 */ /* 0x000fe20003800200 */
[----:B0-----:R-:W-:Y:S01]  /*55a0*/  PRMT R23, RZ, 0x7610, R23 ;  /* 0x00007610ff177816 */ /* 0x001fe20000000017 */
        /* <DEDUP_REMOVED lines=12> */
.L_x_120:
        /* <DEDUP_REMOVED lines=8> */
.L_x_119:
[----:B------:R-:W-:Y:S05]  /*56f0*/  BSYNC.RECONVERGENT B2 ;  /* 0x0000000000027941 */ /* 0x000fea0003800200 */
.L_x_118:
[----:B------:R-:W-:-:S04]  /*5700*/  HMUL2 R26, R26.H0_H0, R27.H0_H0 ;  /* 0x2000001b1a1a7232 */ /* 0x000fc80000000800 */
[----:B-----5:R-:W-:-:S04]  /*5710*/  HFMA2 R24, R23.H0_H0, R26.H0_H0, R34.H0_H0 ;  /* 0x2000001a17187231 */ /* 0x020fc80000040822 */
[----:B------:R-:W-:-:S07]  /*5720*/  HFMA2 R48, R47.H0_H0, R24.H0_H0, R48.H0_H0 ;  /* 0x200000182f307231 */ /* 0x000fce0000040830 */
.L_x_108:
[----:B------:R-:W-:Y:S05]  /*5730*/  BSYNC.RECONVERGENT B1 ;  /* 0x0000000000017941 */ /* 0x000fea0003800200 */
.L_x_107:
[----:B------:R-:W2:Y:S04]  /*5740*/  LDG.E.U16 R23, desc[UR6][R28.64+0x22] ;  /* 0x000022061c177981 */ /* 0x000ea8000c1e1500 */
[----:B0-----:R-:W3:Y:S04]  /*5750*/  LDG.E.U16 R22, desc[UR6][R28.64+0x20] ;  /* 0x000020061c167981 */ /* 0x001ee8000c1e1500 */
[----:B------:R0:W5:Y:S04]  /*5760*/  LDG.E.U16 R26, desc[UR6][R28.64+0x24] ;  /* 0x000024061c1a7981 */ /* 0x000168000c1e1500 */
[----:B------:R0:W5:Y:S04]  /*5770*/  LDG.E.U16 R27, desc[UR6][R28.64+0x26] ;  /* 0x000026061c1b7981 */ /* 0x000168000c1e1500 */
[----:B------:R0:W5:Y:S04]  /*5780*/  LDG.E.U16 R45, desc[UR6][R28.64+0x28] ;  /* 0x000028061c2d7981 */ /* 0x000168000c1e1500 */
[----:B------:R0:W5:Y:S01]  /*5790*/  LDG.E.U16 R47, desc[UR6][R28.64+0x2a] ;  /* 0x00002a061c2f7981 */ /* 0x000162000c1e1500 */
[----:B------:R-:W-:Y:S01]  /*57a0*/  I2FP.F32.S32 R32, R11 ;  /* 0x0000000b00207245 */ /* 0x000fe20000201400 */
[----:B------:R-:W-:Y:S01]  /*57b0*/  BSSY.RECONVERGENT B1, `(.L_x_121) ;  /* 0x0000048000017945 */ /* 0x000fe20003800200 */
[----:B--2---:R-:W-:-:S02]  /*57c0*/  HADD2.F32 R23, -RZ, R23.H0_H0 ;  /* 0x20000017ff177230 */ /* 0x004fc40000004100 */
[----:B---3--:R-:W-:-:S03]  /*57d0*/  HADD2.F32 R22, -RZ, R22.H0_H0 ;  /* 0x20000016ff167230 */ /* 0x008fc60000004100 */
        /* <DEDUP_REMOVED lines=10> */
[----:B0-----:R-:W-:Y:S05]  /*5880*/  @P0 BRA `(.L_x_122) ;  /* 0x0000000000e80947 */ /* 0x001fea0003800000 */
[----:B------:R-:W0:Y:S01]  /*5890*/  F2I.FLOOR.NTZ R41, R39 ;  /* 0x0000002700297305 */ /* 0x000e220000207100 */
[----:B------:R-:W1:Y:S01]  /*58a0*/  LDC.64 R24, c[0x0][0x380] ;  /* 0x0000e000ff187b82 */ /* 0x000e620000000a00 */
[----:B------:R-:W-:Y:S01]  /*58b0*/  PRMT R35, RZ, 0x7610, R35 ;  /* 0x00007610ff237816 */ /* 0x000fe20000000023 */
[----:B------:R-:W2:Y:S05]  /*58c0*/  LDG.E.U16 R43, desc[UR6][R30.64+0x10] ;  /* 0x000010061e2b7981 */ /* 0x000eaa000c1e1500 */
[----:B------:R-:W3:Y:S01]  /*58d0*/  F2I.FLOOR.NTZ R36, R33 ;  /* 0x0000002100247305 */ /* 0x000ee20000207100 */
[C---:B0-----:R-:W-:Y:S01]  /*58e0*/  ISETP.GE.AND P0, PT, R41.reuse, R4, PT ;  /* 0x000000042900720c */ /* 0x041fe20003f06270 */
[C---:B------:R-:W-:Y:S01]  /*58f0*/  VIADD R23, R41.reuse, 0x1 ;  /* 0x0000000129177836 */ /* 0x040fe20000000000 */
[----:B------:R-:W-:-:S02]  /*5900*/  ISETP.GE.AND P1, PT, R41, -0x1, PT ;  /* 0xffffffff2900780c */ /* 0x000fc40003f26270 */
[----:B------:R-:W-:Y:S02]  /*5910*/  ISETP.GE.AND P2, PT, R41, RZ, PT ;  /* 0x000000ff2900720c */ /* 0x000fe40003f46270 */
[-C--:B------:R-:W-:Y:S02]  /*5920*/  ISETP.GE.AND P3, PT, R23, R4.reuse, PT ;  /* 0x000000041700720c */ /* 0x080fe40003f66270 */
[C---:B---3--:R-:W-:Y:S01]  /*5930*/  LOP3.LUT R22, R36.reuse, R41, RZ, 0xfc, !PT ;  /* 0x0000002924167212 */ /* 0x048fe200078efcff */
[C---:B------:R-:W-:Y:S01]  /*5940*/  VIADD R34, R36.reuse, 0x1 ;  /* 0x0000000124227836 */ /* 0x040fe20000000000 */
[C---:B------:R-:W-:Y:S02]  /*5950*/  ISETP.GE.OR P0, PT, R36.reuse, R11, P0 ;  /* 0x0000000b2400720c */ /* 0x040fe40000706670 */
[----:B------:R-:W-:Y:S02]  /*5960*/  ISETP.LT.OR P1, PT, R36, RZ, !P1 ;  /* 0x000000ff2400720c */ /* 0x000fe40004f21670 */
[----:B------:R-:W-:Y:S01]  /*5970*/  ISETP.LT.OR P0, PT, R22, RZ, P0 ;  /* 0x000000ff1600720c */ /* 0x000fe20000701670 */
[C---:B------:R-:W-:Y:S01]  /*5980*/  IMAD R22, R36.reuse, R4, R41 ;  /* 0x0000000424167224 */ /* 0x040fe200078e0229 */
[----:B------:R-:W-:-:S02]  /*5990*/  ISETP.LT.OR P2, PT, R36, -0x1, !P2 ;  /* 0xffffffff2400780c */ /* 0x000fc40005741670 */
[-C--:B------:R-:W-:Y:S01]  /*59a0*/  ISETP.GE.OR P1, PT, R36, R11.reuse, P1 ;  /* 0x0000000b2400720c */ /* 0x080fe20000f26670 */
[----:B------:R-:W-:Y:S01]  /*59b0*/  IMAD.IADD R22, R13, 0x1, R22 ;  /* 0x000000010d167824 */ /* 0x000fe200078e0216 */
[CC--:B------:R-:W-:Y:S02]  /*59c0*/  ISETP.GE.OR P2, PT, R34.reuse, R11.reuse, P2 ;  /* 0x0000000b2200720c */ /* 0x0c0fe40001746670 */
[C---:B------:R-:W-:Y:S01]  /*59d0*/  ISETP.GE.OR P3, PT, R34.reuse, R11, P3 ;  /* 0x0000000b2200720c */ /* 0x040fe20001f66670 */
[-C--:B------:R-:W-:Y:S01]  /*59e0*/  IMAD R34, R34, R4.reuse, R41 ;  /* 0x0000000422227224 */ /* 0x080fe200078e0229 */
[-C--:B------:R-:W-:Y:S01]  /*59f0*/  ISETP.GE.OR P1, PT, R23, R4.reuse, P1 ;  /* 0x000000041700720c */ /* 0x080fe20000f26670 */
[----:B------:R-:W-:Y:S01]  /*5a00*/  IMAD R23, R22, 0x20, R17 ;  /* 0x0000002016177824 */ /* 0x000fe200078e0211 */
[----:B------:R-:W-:Y:S01]  /*5a10*/  VIMNMX R38, PT, PT, R36, R41, PT ;  /* 0x0000002924267248 */ /* 0x000fe20003fe0100 */
[----:B------:R-:W-:Y:S01]  /*5a20*/  IMAD.IADD R34, R13, 0x1, R34 ;  /* 0x000000010d227824 */ /* 0x000fe200078e0222 */
[----:B------:R-:W-:Y:S01]  /*5a30*/  ISETP.GE.OR P2, PT, R41, R4, P2 ;  /* 0x000000042900720c */ /* 0x000fe20001746670 */
[----:B-1----:R-:W-:Y:S01]  /*5a40*/  IMAD.WIDE R22, R23, 0x2, R24 ;  /* 0x0000000217167825 */ /* 0x002fe200078e0218 */
[----:B------:R-:W-:-:S02]  /*5a50*/  ISETP.LT.OR P3, PT, R38, -0x1, P3 ;  /* 0xffffffff2600780c */ /* 0x000fc40001f61670 */
[----:B------:R-:W-:Y:S02]  /*5a60*/  LEA R37, R34, R17, 0x5 ;  /* 0x0000001122257211 */ /* 0x000fe400078e28ff */
[----:B------:R-:W-:Y:S01]  /*5a70*/  PRMT R34, RZ, 0x7610, R34 ;  /* 0x00007610ff227816 */ /* 0x000fe20000000022 */
[----:B------:R-:W3:Y:S02]  /*5a80*/  @!P0 LDG.E.U16 R35, desc[UR6][R22.64] ;  /* 0x0000000616238981 */ /* 0x000ee4000c1e1500 */
[----:B------:R-:W-:Y:S01]  /*5a90*/  IMAD.WIDE R24, R37, 0x2, R24 ;  /* 0x0000000225187825 */ /* 0x000fe200078e0218 */
[----:B------:R-:W-:Y:S02]  /*5aa0*/  PRMT R37, RZ, 0x7610, R37 ;  /* 0x00007610ff257816 */ /* 0x000fe40000000025 */
[----:B------:R0:W4:Y:S01]  /*5ab0*/  @!P1 LDG.E.U16 R34, desc[UR6][R22.64+0x40] ;  /* 0x0000400616229981 */ /* 0x000122000c1e1500 */
[----:B------:R-:W-:-:S03]  /*5ac0*/  PRMT R42, RZ, 0x7610, R42 ;  /* 0x00007610ff2a7816 */ /* 0x000fc6000000002a */
[----:B------:R-:W2:Y:S04]  /*5ad0*/  @!P2 LDG.E.U16 R37, desc[UR6][R24.64] ;  /* 0x000000061825a981 */ /* 0x000ea8000c1e1500 */
[----:B------:R2:W2:Y:S01]  /*5ae0*/  @!P3 LDG.E.U16 R42, desc[UR6][R24.64+0x40] ;  /* 0x00004006182ab981 */ /* 0x0004a2000c1e1500 */
[----:B------:R-:W-:Y:S02]  /*5af0*/  I2FP.F32.S32 R38, R41 ;  /* 0x0000002900267245 */ /* 0x000fe40000201400 */
[----:B------:R-:W-:-:S03]  /*5b00*/  I2FP.F32.S32 R36, R36 ;  /* 0x0000002400247245 */ /* 0x000fc60000201400 */
[C-C-:B------:R-:W-:Y:S01]  /*5b10*/  FADD R41, -R39.reuse, R38.reuse ;  /* 0x0000002627297221 */ /* 0x140fe20000000100 */
[----:B------:R-:W-:Y:S01]  /*5b20*/  FADD R38, R39, -R38 ;  /* 0x8000002627267221 */ /* 0x000fe20000000000 */
[----:B------:R-:W-:Y:S02]  /*5b30*/  FADD R40, -R33, R36 ;  /* 0x0000002421287221 */ /* 0x000fe40000000100 */
[----:B------:R-:W-:Y:S02]  /*5b40*/  FADD R41, R41, 1 ;  /* 0x3f80000029297421 */ /* 0x000fe40000000000 */
[----:B------:R-:W-:Y:S01]  /*5b50*/  FADD R40, R40, 1 ;  /* 0x3f80000028287421 */ /* 0x000fe20000000000 */
[----:B------:R-:W-:Y:S02]  /*5b60*/  F2FP.F16.F32.PACK_AB R38, RZ, R38 ;  /* 0x00000026ff26723e */ /* 0x000fe400000000ff */
[----:B------:R-:W-:Y:S02]  /*5b70*/  F2FP.F16.F32.PACK_AB R41, RZ, R41 ;  /* 0x00000029ff29723e */ /* 0x000fe400000000ff */
[----:B0-----:R-:W-:-:S02]  /*5b80*/  F2FP.F16.F32.PACK_AB R22, RZ, R40 ;  /* 0x00000028ff16723e */ /* 0x001fc400000000ff */
[----:B------:R-:W-:Y:S01]  /*5b90*/  PRMT R41, R41, 0x5410, R38 ;  /* 0x0000541029297816 */ /* 0x000fe20000000026 */
[----:B------:R-:W-:-:S04]  /*5ba0*/  FADD R33, R33, -R36 ;  /* 0x8000002421217221 */ /* 0x000fc80000000000 */
[----:B------:R-:W-:Y:S01]  /*5bb0*/  HMUL2 R22, R22.H0_H0, R41 ;  /* 0x0000002916167232 */ /* 0x000fe20000000800 */
[----:B------:R-:W-:-:S05]  /*5bc0*/  F2FP.F16.F32.PACK_AB R23, RZ, R33 ;  /* 0x00000021ff17723e */ /* 0x000fca00000000ff */
[----:B------:R-:W-:Y:S02]  /*5bd0*/  HMUL2 R23, R23.H0_H0, R41 ;  /* 0x0000002917177232 */ /* 0x000fe40000000800 */
[----:B---3--:R-:W-:-:S04]  /*5be0*/  HFMA2 R35, R35.H0_H0, R22.H0_H0, RZ.H0_H0 ;  /* 0x2000001623237231 */ /* 0x008fc800000408ff */
[----:B----4-:R-:W-:-:S04]  /*5bf0*/  HFMA2 R34, R34.H0_H0, R22.H1_H1, R35.H0_H0 ;  /* 0x3000001622227231 */ /* 0x010fc80000040823 */
[----:B--2---:R-:W-:-:S04]  /*5c00*/  HFMA2 R24, R37.H0_H0, R23.H0_H0, R34.H0_H0 ;  /* 0x2000001725187231 */ /* 0x004fc80000040822 */
[----:B------:R-:W-:-:S04]  /*5c10*/  HFMA2 R24, R42.H0_H0, R23.H1_H1, R24.H0_H0 ;  /* 0x300000172a187231 */ /* 0x000fc80000040818 */
[----:B------:R-:W-:-:S07]  /*5c20*/  HFMA2 R48, R43.H0_H0, R24.H0_H0, R48.H0_H0 ;  /* 0x200000182b307231 */ /* 0x000fce0000040830 */
.L_x_122:
[----:B------:R-:W-:Y:S05]  /*5c30*/  BSYNC.RECONVERGENT B1 ;  /* 0x0000000000017941 */ /* 0x000fea0003800200 */
.L_x_121:
        /* <DEDUP_REMOVED lines=13> */
[----:B------:R0:W5:Y:S02]  /*5d10*/  LDG.E.U16 R23, desc[UR6][R28.64+0x46] ;  /* 0x000046061c177981 */ /* 0x000164000c1e1500 */
[----:B-----5:R-:W-:-:S02]  /*5d20*/  HADD2.F32 R27, -RZ, R27.H0_H0 ;  /* 0x2000001bff1b7230 */ /* 0x020fc40000004100 */
[----:B------:R-:W-:Y:S01]  /*5d30*/  HADD2.F32 R47, -RZ, R47.H0_H0 ;  /* 0x2000002fff2f7230 */ /* 0x000fe20000004100 */
[----:B------:R0:W5:Y:S01]  /*5d40*/  LDG.E.U16 R49, desc[UR6][R30.64+0x12] ;  /* 0x000012061e317981 */ /* 0x000162000c1e1500 */
[----:B------:R-:W-:Y:S02]  /*5d50*/  HADD2.F32 R26, -RZ, R26.H0_H0 ;  /* 0x2000001aff1a7230 */ /* 0x000fe40000004100 */
[----:B------:R-:W-:Y:S01]  /*5d60*/  FADD R27, R27, 1 ;  /* 0x3f8000001b1b7421 */ /* 0x000fe20000000000 */
[----:B------:R-:W-:Y:S02]  /*5d70*/  HADD2.F32 R45, -RZ, R45.H0_H0 ;  /* 0x2000002dff2d7230 */ /* 0x000fe40000004100 */
[----:B------:R-:W-:Y:S01]  /*5d80*/  FADD R47, R47, 1 ;  /* 0x3f8000002f2f7421 */ /* 0x000fe20000000000 */
[----:B------:R-:W-:Y:S01]  /*5d90*/  FADD R25, R26, 1 ;  /* 0x3f8000001a197421 */ /* 0x000fe20000000000 */
[C---:B------:R-:W-:Y:S01]  /*5da0*/  FMUL R27, R16.reuse, R27 ;  /* 0x0000001b101b7220 */ /* 0x040fe20000400000 */
[----:B------:R-:W-:Y:S01]  /*5db0*/  FADD R45, R45, 1 ;  /* 0x3f8000002d2d7421 */ /* 0x000fe20000000000 */
[----:B------:R-:W-:Y:S01]  /*5dc0*/  FMUL R47, R16, R47 ;  /* 0x0000002f102f7220 */ /* 0x000fe20000400000 */
[C---:B------:R-:W-:Y:S01]  /*5dd0*/  FMUL R25, R32.reuse, R25 ;  /* 0x0000001920197220 */ /* 0x040fe20000400000 */
[-C--:B------:R-:W-:Y:S01]  /*5de0*/  FFMA R53, R27, R46.reuse, -0.5 ;  /* 0xbf0000001b357423 */ /* 0x080fe2000000002e */
[----:B------:R-:W-:Y:S01]  /*5df0*/  FMUL R45, R32, R45 ;  /* 0x0000002d202d7220 */ /* 0x000fe20000400000 */
[-C--:B------:R-:W-:Y:S01]  /*5e00*/  FFMA R47, R47, R46.reuse, -0.5 ;  /* 0xbf0000002f2f7423 */ /* 0x080fe2000000002e */
[----:B------:R-:W-:-:S02]  /*5e10*/  FFMA R55, R25, R46, -0.5 ;  /* 0xbf00000019377423 */ /* 0x000fc4000000002e */
[----:B------:R-:W-:Y:S01]  /*5e20*/  FSETP.GT.AND P0, PT, R53, -1, PT ;  /* 0xbf8000003500780b */ /* 0x000fe20003f04000 */
[----:B------:R-:W-:Y:S01]  /*5e30*/  FFMA R45, R45, R46, -0.5 ;  /* 0xbf0000002d2d7423 */ /* 0x000fe2000000002e */
[----:B------:R-:W-:Y:S02]  /*5e40*/  FSETP.GT.AND P1, PT, R47, -1, PT ;  /* 0xbf8000002f00780b */ /* 0x000fe40003f24000 */
[----:B------:R-:W-:Y:S02]  /*5e50*/  FSETP.LEU.OR P0, PT, R55, -1, !P0 ;  /* 0xbf8000003700780b */ /* 0x000fe4000470b400 */
[----:B------:R-:W-:Y:S02]  /*5e60*/  FSETP.LEU.OR P1, PT, R45, -1, !P1 ;  /* 0xbf8000002d00780b */ /* 0x000fe40004f2b400 */
[-C--:B------:R-:W-:Y:S02]  /*5e70*/  FSETP.GEU.OR P0, PT, R55, R32.reuse, P0 ;  /* 0x000000203700720b */ /* 0x080fe4000070e400 */
[----:B------:R-:W-:-:S02]  /*5e80*/  FSETP.GEU.OR P2, PT, R45, R32, P1 ;  /* 0x000000202d00720b */ /* 0x000fc40000f4e400 */
[-C--:B------:R-:W-:Y:S01]  /*5e90*/  FSETP.GEU.OR P1, PT, R53, R16.reuse, P0 ;  /* 0x000000103500720b */ /* 0x080fe2000072e400 */
[----:B------:R-:W-:Y:S01]  /*5ea0*/  BSSY.RECONVERGENT B1, `(.L_x_123) ;  /* 0x000003c000017945 */ /* 0x000fe20003800200 */
[----:B------:R-:W-:-:S11]  /*5eb0*/  FSETP.GEU.OR P0, PT, R47, R16, P2 ;  /* 0x000000102f00720b */ /* 0x000fd6000170e400 */
[----:B0-----:R-:W-:Y:S05]  /*5ec0*/  @P1 BRA `(.L_x_124) ;  /* 0x0000000000e41947 */ /* 0x001fea0003800000 */
[----:B------:R-:W0:Y:S01]  /*5ed0*/  F2I.FLOOR.NTZ R57, R53 ;  /* 0x0000003500397305 */ /* 0x000e220000207100 */
[----:B------:R-:W1:Y:S01]  /*5ee0*/  LDC.64 R24, c[0x0][0x380] ;  /* 0x0000e000ff187b82 */ /* 0x000e620000000a00 */
[----:B------:R-:W-:-:S06]  /*5ef0*/  PRMT R51, RZ, 0x7610, R51 ;  /* 0x00007610ff337816 */ /* 0x000fcc0000000033 */
[----:B------:R-:W2:Y:S01]  /*5f00*/  F2I.FLOOR.NTZ R52, R55 ;  /* 0x0000003700347305 */ /* 0x000ea20000207100 */
[CC--:B0-----:R-:W-:Y:S01]  /*5f10*/  ISETP.GE.AND P1, PT, R57.reuse, R4.reuse, PT ;  /* 0x000000043900720c */ /* 0x0c1fe20003f26270 */
[C---:B------:R-:W-:Y:S01]  /*5f20*/  VIADD R59, R57.reuse, 0x1 ;  /* 0x00000001393b7836 */ /* 0x040fe20000000000 */
[----:B------:R-:W-:Y:S02]  /*5f30*/  ISETP.GE.AND P2, PT, R57, -0x1, PT ;  /* 0xffffffff3900780c */ /* 0x000fe40003f46270 */
[C---:B--2---:R-:W-:Y:S01]  /*5f40*/  LOP3.LUT R26, R52.reuse, R57, RZ, 0xfc, !PT ;  /* 0x00000039341a7212 */ /* 0x044fe200078efcff */
[C---:B------:R-:W-:Y:S01]  /*5f50*/  IMAD R50, R52.reuse, R4, R57 ;  /* 0x0000000434327224 */ /* 0x040fe200078e0239 */
[C---:B------:R-:W-:Y:S02]  /*5f60*/  ISETP.GE.OR P1, PT, R52.reuse, R11, P1 ;  /* 0x0000000b3400720c */ /* 0x040fe40000f26670 */
[----:B------:R-:W-:Y:S01]  /*5f70*/  ISETP.LT.OR P2, PT, R52, RZ, !P2 ;  /* 0x000000ff3400720c */ /* 0x000fe20005741670 */
[----:B------:R-:W-:Y:S01]  /*5f80*/  IMAD.IADD R50, R13, 0x1, R50 ;  /* 0x000000010d327824 */ /* 0x000fe200078e0232 */
[----:B------:R-:W-:-:S02]  /*5f90*/  ISETP.LT.OR P1, PT, R26, RZ, P1 ;  /* 0x000000ff1a00720c */ /* 0x000fc40000f21670 */
[----:B------:R-:W-:Y:S01]  /*5fa0*/  ISETP.GE.OR P2, PT, R52, R11, P2 ;  /* 0x0000000b3400720c */ /* 0x000fe20001746670 */
[----:B------:R-:W-:Y:S01]  /*5fb0*/  IMAD R27, R50, 0x20, R17 ;  /* 0x00000020321b7824 */ /* 0x000fe200078e0211 */
[----:B------:R-:W-:Y:S02]  /*5fc0*/  PRMT R50, RZ, 0x7610, R50 ;  /* 0x00007610ff327816 */ /* 0x000fe40000000032 */
[----:B------:R-:W-:Y:S01]  /*5fd0*/  ISETP.GE.OR P2, PT, R59, R4, P2 ;  /* 0x000000043b00720c */ /* 0x000fe20001746670 */
[----:B-1----:R-:W-:-:S06]  /*5fe0*/  IMAD.WIDE R26, R27, 0x2, R24 ;  /* 0x000000021b1a7825 */ /* 0x002fcc00078e0218 */
[----:B------:R-:W2:Y:S01]  /*5ff0*/  @!P1 LDG.E.U16 R51, desc[UR6][R26.64] ;  /* 0x000000061a339981 */ /* 0x000ea2000c1e1500 */
[----:B------:R-:W-:Y:S01]  /*6000*/  ISETP.GE.AND P1, PT, R57, RZ, PT ;  /* 0x000000ff3900720c */ /* 0x000fe20003f26270 */
[----:B------:R-:W-:-:S03]  /*6010*/  VIADD R56, R52, 0x1 ;  /* 0x0000000134387836 */ /* 0x000fc60000000000 */
[----:B------:R-:W-:Y:S01]  /*6020*/  ISETP.LT.OR P1, PT, R52, -0x1, !P1 ;  /* 0xffffffff3400780c */ /* 0x000fe20004f21670 */
[----:B------:R0:W3:Y:S01]  /*6030*/  @!P2 LDG.E.U16 R50, desc[UR6][R26.64+0x40] ;  /* 0x000040061a32a981 */ /* 0x0000e2000c1e1500 */
[CC--:B------:R-:W-:Y:S01]  /*6040*/  IMAD R54, R56.reuse, R4.reuse, R57 ;  /* 0x0000000438367224 */ /* 0x0c0fe200078e0239 */
[-C--:B------:R-:W-:Y:S02]  /*6050*/  ISETP.GE.AND P2, PT, R59, R4.reuse, PT ;  /* 0x000000043b00720c */ /* 0x080fe40003f46270 */
[CC--:B------:R-:W-:Y:S01]  /*6060*/  ISETP.GE.OR P1, PT, R56.reuse, R11.reuse, P1 ;  /* 0x0000000b3800720c */ /* 0x0c0fe20000f26670 */
[----:B------:R-:W-:Y:S01]  /*6070*/  IMAD.IADD R54, R13, 0x1, R54 ;  /* 0x000000010d367824 */ /* 0x000fe200078e0236 */
[----:B------:R-:W-:Y:S02]  /*6080*/  ISETP.GE.OR P2, PT, R56, R11, P2 ;  /* 0x0000000b3800720c */ /* 0x000fe40001746670 */
[----:B------:R-:W-:Y:S02]  /*6090*/  ISETP.GE.OR P1, PT, R57, R4, P1 ;  /* 0x000000043900720c */ /* 0x000fe40000f26670 */
[----:B------:R-:W-:Y:S01]  /*60a0*/  VIMNMX R56, PT, PT, R52, R57, PT ;  /* 0x0000003934387248 */ /* 0x000fe20003fe0100 */
[----:B0-----:R-:W-:Y:S01]  /*60b0*/  IMAD R27, R54, 0x20, R17 ;  /* 0x00000020361b7824 */ /* 0x001fe200078e0211 */
[----:B------:R-:W-:-:S02]  /*60c0*/  PRMT R26, RZ, 0x7610, R26 ;  /* 0x00007610ff1a7816 */ /* 0x000fc4000000001a */
[----:B------:R-:W-:Y:S01]  /*60d0*/  ISETP.LT.OR P2, PT, R56, -0x1, P2 ;  /* 0xffffffff3800780c */ /* 0x000fe20001741670 */
[----:B------:R-:W-:Y:S01]  /*60e0*/  IMAD.WIDE R24, R27, 0x2, R24 ;  /* 0x000000021b187825 */ /* 0x000fe200078e0218 */
[----:B------:R-:W-:-:S06]  /*60f0*/  PRMT R27, RZ, 0x7610, R27 ;  /* 0x00007610ff1b7816 */ /* 0x000fcc000000001b */
[----:B------:R-:W4:Y:S05]  /*6100*/  @!P1 LDG.E.U16 R27, desc[UR6][R24.64] ;  /* 0x00000006181b9981 */ /* 0x000f2a000c1e1500 */
[----:B------:R0:W4:Y:S01]  /*6110*/  @!P2 LDG.E.U16 R26, desc[UR6][R24.64+0x40] ;  /* 0x00004006181aa981 */ /* 0x000122000c1e1500 */
[----:B------:R-:W-:Y:S02]  /*6120*/  I2FP.F32.S32 R54, R57 ;  /* 0x0000003900367245 */ /* 0x000fe40000201400 */
[----:B------:R-:W-:-:S03]  /*6130*/  I2FP.F32.S32 R52, R52 ;  /* 0x0000003400347245 */ /* 0x000fc60000201400 */
[C-C-:B------:R-:W-:Y:S01]  /*6140*/  FADD R56, R53.reuse, -R54.reuse ;  /* 0x8000003635387221 */ /* 0x140fe20000000000 */
[----:B------:R-:W-:Y:S01]  /*6150*/  FADD R54, -R53, R54 ;  /* 0x0000003635367221 */ /* 0x000fe20000000100 */
[C-C-:B------:R-:W-:Y:S01]  /*6160*/  FADD R53, -R55.reuse, R52.reuse ;  /* 0x0000003437357221 */ /* 0x140fe20000000100 */
[----:B------:R-:W-:Y:S02]  /*6170*/  FADD R52, R55, -R52 ;  /* 0x8000003437347221 */ /* 0x000fe40000000000 */
[----:B------:R-:W-:Y:S01]  /*6180*/  FADD R54, R54, 1 ;  /* 0x3f80000036367421 */ /* 0x000fe20000000000 */
[----:B------:R-:W-:Y:S01]  /*6190*/  FADD R53, R53, 1 ;  /* 0x3f80000035357421 */ /* 0x000fe20000000000 */
[----:B------:R-:W-:Y:S02]  /*61a0*/  F2FP.F16.F32.PACK_AB R56, RZ, R56 ;  /* 0x00000038ff38723e */ /* 0x000fe400000000ff */
[----:B0-----:R-:W-:Y:S02]  /*61b0*/  F2FP.F16.F32.PACK_AB R25, RZ, R52 ;  /* 0x00000034ff19723e */ /* 0x001fe400000000ff */
[----:B------:R-:W-:-:S02]  /*61c0*/  F2FP.F16.F32.PACK_AB R54, RZ, R54 ;  /* 0x00000036ff36723e */ /* 0x000fc400000000ff */
[----:B------:R-:W-:Y:S02]  /*61d0*/  F2FP.F16.F32.PACK_AB R53, RZ, R53 ;  /* 0x00000035ff35723e */ /* 0x000fe400000000ff */
[----:B------:R-:W-:-:S05]  /*61e0*/  PRMT R54, R54, 0x5410, R56 ;  /* 0x0000541036367816 */ /* 0x000fca0000000038 */
[-C--:B------:R-:W-:Y:S02]  /*61f0*/  HMUL2 R24, R53.H0_H0, R54.reuse ;  /* 0x0000003635187232 */ /* 0x080fe40000000800 */
[----:B------:R-:W-:Y:S02]  /*6200*/  HMUL2 R25, R25.H0_H0, R54 ;  /* 0x0000003619197232 */ /* 0x000fe40000000800 */
[----:B--2---:R-:W-:-:S04]  /*6210*/  HFMA2 R51, R51.H0_H0, R24.H0_H0, RZ.H0_H0 ;  /* 0x2000001833337231 */ /* 0x004fc800000408ff */
[----:B---3--:R-:W-:-:S04]  /*6220*/  HFMA2 R50, R50.H0_H0, R24.H1_H1, R51.H0_H0 ;  /* 0x3000001832327231 */ /* 0x008fc80000040833 */
[----:B----4-:R-:W-:-:S04]  /*6230*/  HFMA2 R24, R27.H0_H0, R25.H0_H0, R50.H0_H0 ;  /* 0x200000191b187231 */ /* 0x010fc80000040832 */
[----:B------:R-:W-:-:S04]  /*6240*/  HFMA2 R24, R26.H0_H0, R25.H1_H1, R24.H0_H0 ;  /* 0x300000191a187231 */ /* 0x000fc80000040818 */
[----:B-----5:R-:W-:-:S07]  /*6250*/  HFMA2 R48, R49.H0_H0, R24.H0_H0, R48.H0_H0 ;  /* 0x2000001831307231 */ /* 0x020fce0000040830 */
.L_x_124:
[----:B------:R-:W-:Y:S05]  /*6260*/  BSYNC.RECONVERGENT B1 ;  /* 0x0000000000017941 */ /* 0x000fea0003800200 */
.L_x_123:
[----:B-----5:R0:W5:Y:S01]  /*6270*/  LDG.E.U16 R49, desc[UR6][R30.64+0x14] ;  /* 0x000014061e317981 */ /* 0x020162000c1e1500 */
[----:B------:R-:W-:Y:S04]  /*6280*/  BSSY.RECONVERGENT B1, `(.L_x_125) ;  /* 0x000003b000017945 */ /* 0x000fe80003800200 */
[----:B------:R-:W-:Y:S05]  /*6290*/  @P0 BRA `(.L_x_126) ;  /* 0x0000000000e40947 */ /* 0x000fea0003800000 */
[----:B------:R-:W1:Y:S01]  /*62a0*/  F2I.FLOOR.NTZ R55, R47 ;  /* 0x0000002f00377305 */ /* 0x000e620000207100 */
[----:B------:R-:W2:Y:S01]  /*62b0*/  LDC.64 R26, c[0x0][0x380] ;  /* 0x0000e000ff1a7b82 */ /* 0x000ea20000000a00 */
[----:B------:R-:W-:-:S06]  /*62c0*/  PRMT R51, RZ, 0x7610, R51 ;  /* 0x00007610ff337816 */ /* 0x000fcc0000000033 */
[----:B------:R-:W3:Y:S01]  /*62d0*/  F2I.FLOOR.NTZ R52, R45 ;  /* 0x0000002d00347305 */ /* 0x000ee20000207100 */
[CC--:B-1----:R-:W-:Y:S01]  /*62e0*/  ISETP.GE.AND P0, PT, R55.reuse, R4.reuse, PT ;  /* 0x000000043700720c */ /* 0x0c2fe20003f06270 */
[C---:B------:R-:W-:Y:S01]  /*62f0*/  VIADD R25, R55.reuse, 0x1 ;  /* 0x0000000137197836 */ /* 0x040fe20000000000 */
[C---:B------:R-:W-:Y:S02]  /*6300*/  ISETP.GE.AND P1, PT, R55.reuse, -0x1, PT ;  /* 0xffffffff3700780c */ /* 0x040fe40003f26270 */
[----:B------:R-:W-:Y:S02]  /*6310*/  ISETP.GE.AND P2, PT, R55, RZ, PT ;  /* 0x000000ff3700720c */ /* 0x000fe40003f46270 */
[----:B------:R-:W-:Y:S02]  /*6320*/  ISETP.GE.AND P3, PT, R25, R4, PT ;  /* 0x000000041900720c */ /* 0x000fe40003f66270 */
[C---:B---3--:R-:W-:Y:S01]  /*6330*/  LOP3.LUT R24, R52.reuse, R55, RZ, 0xfc, !PT ;  /* 0x0000003734187212 */ /* 0x048fe200078efcff */
[C---:B------:R-:W-:Y:S01]  /*6340*/  VIADD R50, R52.reuse, 0x1 ;  /* 0x0000000134327836 */ /* 0x040fe20000000000 */
[----:B------:R-:W-:-:S02]  /*6350*/  ISETP.GE.OR P0, PT, R52, R11, P0 ;  /* 0x0000000b3400720c */ /* 0x000fc40000706670 */
[----:B------:R-:W-:Y:S02]  /*6360*/  ISETP.LT.OR P1, PT, R52, RZ, !P1 ;  /* 0x000000ff3400720c */ /* 0x000fe40004f21670 */
[----:B------:R-:W-:Y:S01]  /*6370*/  ISETP.LT.OR P0, PT, R24, RZ, P0 ;  /* 0x000000ff1800720c */ /* 0x000fe20000701670 */
[CCC-:B------:R-:W-:Y:S01]  /*6380*/  IMAD R24, R52.reuse, R4.reuse, R55.reuse ;  /* 0x0000000434187224 */ /* 0x1c0fe200078e0237 */
[C---:B------:R-:W-:Y:S02]  /*6390*/  ISETP.LT.OR P2, PT, R52.reuse, -0x1, !P2 ;  /* 0xffffffff3400780c */ /* 0x040fe40005741670 */
[-C--:B------:R-:W-:Y:S01]  /*63a0*/  ISETP.GE.OR P1, PT, R52, R11.reuse, P1 ;  /* 0x0000000b3400720c */ /* 0x080fe20000f26670 */
[----:B------:R-:W-:Y:S01]  /*63b0*/  IMAD.IADD R24, R13, 0x1, R24 ;  /* 0x000000010d187824 */ /* 0x000fe200078e0218 */
[CC--:B------:R-:W-:Y:S02]  /*63c0*/  ISETP.GE.OR P2, PT, R50.reuse, R11.reuse, P2 ;  /* 0x0000000b3200720c */ /* 0x0c0fe40001746670 */
[C---:B------:R-:W-:Y:S01]  /*63d0*/  ISETP.GE.OR P3, PT, R50.reuse, R11, P3 ;  /* 0x0000000b3200720c */ /* 0x040fe20001f66670 */
[-C--:B------:R-:W-:Y:S01]  /*63e0*/  IMAD R50, R50, R4.reuse, R55 ;  /* 0x0000000432327224 */ /* 0x080fe200078e0237 */
[----:B------:R-:W-:Y:S01]  /*63f0*/  ISETP.GE.OR P1, PT, R25, R4, P1 ;  /* 0x000000041900720c */ /* 0x000fe20000f26670 */
[----:B------:R-:W-:Y:S01]  /*6400*/  IMAD R25, R24, 0x20, R17 ;  /* 0x0000002018197824 */ /* 0x000fe200078e0211 */
[----:B------:R-:W-:-:S02]  /*6410*/  VIMNMX R54, PT, PT, R52, R55, PT ;  /* 0x0000003734367248 */ /* 0x000fc40003fe0100 */
[----:B------:R-:W-:Y:S01]  /*6420*/  IADD3 R50, PT, PT, R13, R50, RZ ;  /* 0x000000320d327210 */ /* 0x000fe20007ffe0ff */
[----:B--2---:R-:W-:Y:S01]  /*6430*/  IMAD.WIDE R24, R25, 0x2, R26 ;  /* 0x0000000219187825 */ /* 0x004fe200078e021a */
[----:B------:R-:W-:Y:S02]  /*6440*/  ISETP.GE.OR P2, PT, R55, R4, P2 ;  /* 0x000000043700720c */ /* 0x000fe40001746670 */
[----:B------:R-:W-:Y:S01]  /*6450*/  ISETP.LT.OR P3, PT, R54, -0x1, P3 ;  /* 0xffffffff3600780c */ /* 0x000fe20001f61670 */
[----:B------:R-:W-:Y:S01]  /*6460*/  IMAD R53, R50, 0x20, R17 ;  /* 0x0000002032357824 */ /* 0x000fe200078e0211 */
[----:B------:R-:W-:Y:S01]  /*6470*/  PRMT R50, RZ, 0x7610, R50 ;  /* 0x00007610ff327816 */ /* 0x000fe20000000032 */
[----:B------:R-:W2:Y:S02]  /*6480*/  @!P0 LDG.E.U16 R51, desc[UR6][R24.64] ;  /* 0x0000000618338981 */ /* 0x000ea4000c1e1500 */
[----:B------:R-:W-:Y:S01]  /*6490*/  IMAD.WIDE R26, R53, 0x2, R26 ;  /* 0x00000002351a7825 */ /* 0x000fe200078e021a */
[----:B------:R-:W-:-:S02]  /*64a0*/  PRMT R53, RZ, 0x7610, R53 ;  /* 0x00007610ff357816 */ /* 0x000fc40000000035 */
[----:B------:R1:W3:Y:S01]  /*64b0*/  @!P1 LDG.E.U16 R50, desc[UR6][R24.64+0x40] ;  /* 0x0000400618329981 */ /* 0x0002e2000c1e1500 */
[----:B------:R-:W-:-:S03]  /*64c0*/  PRMT R54, RZ, 0x7610, R54 ;  /* 0x00007610ff367816 */ /* 0x000fc60000000036 */
[----:B------:R-:W4:Y:S04]  /*64d0*/  @!P2 LDG.E.U16 R53, desc[UR6][R26.64] ;  /* 0x000000061a35a981 */ /* 0x000f28000c1e1500 */
[----:B------:R4:W4:Y:S01]  /*64e0*/  @!P3 LDG.E.U16 R54, desc[UR6][R26.64+0x40] ;  /* 0x000040061a36b981 */ /* 0x000922000c1e1500 */
[----:B------:R-:W-:Y:S02]  /*64f0*/  I2FP.F32.S32 R56, R55 ;  /* 0x0000003700387245 */ /* 0x000fe40000201400 */
[----:B------:R-:W-:-:S03]  /*6500*/  I2FP.F32.S32 R52, R52 ;  /* 0x0000003400347245 */ /* 0x000fc60000201400 */
[C-C-:B------:R-:W-:Y:S01]  /*6510*/  FADD R57, -R47.reuse, R56.reuse ;  /* 0x000000382f397221 */ /* 0x140fe20000000100 */
[----:B------:R-:W-:Y:S01]  /*6520*/  FADD R47, R47, -R56 ;  /* 0x800000382f2f7221 */ /* 0x000fe20000000000 */
[C-C-:B------:R-:W-:Y:S01]  /*6530*/  FADD R55, -R45.reuse, R52.reuse ;  /* 0x000000342d377221 */ /* 0x140fe20000000100 */
[----:B------:R-:W-:Y:S01]  /*6540*/  FADD R45, R45, -R52 ;  /* 0x800000342d2d7221 */ /* 0x000fe20000000000 */
[----:B------:R-:W-:Y:S02]  /*6550*/  FADD R57, R57, 1 ;  /* 0x3f80000039397421 */ /* 0x000fe40000000000 */
[----:B------:R-:W-:Y:S01]  /*6560*/  FADD R55, R55, 1 ;  /* 0x3f80000037377421 */ /* 0x000fe20000000000 */
[----:B------:R-:W-:Y:S02]  /*6570*/  F2FP.F16.F32.PACK_AB R47, RZ, R47 ;  /* 0x0000002fff2f723e */ /* 0x000fe400000000ff */
[----:B------:R-:W-:Y:S02]  /*6580*/  F2FP.F16.F32.PACK_AB R57, RZ, R57 ;  /* 0x00000039ff39723e */ /* 0x000fe400000000ff */
[----:B-1----:R-:W-:-:S02]  /*6590*/  F2FP.F16.F32.PACK_AB R24, RZ, R55 ;  /* 0x00000037ff18723e */ /* 0x002fc400000000ff */
[----:B------:R-:W-:Y:S02]  /*65a0*/  PRMT R57, R57, 0x5410, R47 ;  /* 0x0000541039397816 */ /* 0x000fe4000000002f */
[----:B------:R-:W-:-:S03]  /*65b0*/  F2FP.F16.F32.PACK_AB R25, RZ, R45 ;  /* 0x0000002dff19723e */ /* 0x000fc600000000ff */
[-C--:B------:R-:W-:Y:S02]  /*65c0*/  HMUL2 R24, R24.H0_H0, R57.reuse ;  /* 0x0000003918187232 */ /* 0x080fe40000000800 */
[----:B------:R-:W-:Y:S02]  /*65d0*/  HMUL2 R25, R25.H0_H0, R57 ;  /* 0x0000003919197232 */ /* 0x000fe40000000800 */
[----:B--2---:R-:W-:-:S04]  /*65e0*/  HFMA2 R51, R51.H0_H0, R24.H0_H0, RZ.H0_H0 ;  /* 0x2000001833337231 */ /* 0x004fc800000408ff */
[----:B---3--:R-:W-:-:S04]  /*65f0*/  HFMA2 R50, R50.H0_H0, R24.H1_H1, R51.H0_H0 ;  /* 0x3000001832327231 */ /* 0x008fc80000040833 */
[----:B----4-:R-:W-:-:S04]  /*6600*/  HFMA2 R27, R53.H0_H0, R25.H0_H0, R50.H0_H0 ;  /* 0x20000019351b7231 */ /* 0x010fc80000040832 */
[----:B------:R-:W-:-:S04]  /*6610*/  HFMA2 R24, R54.H0_H0, R25.H1_H1, R27.H0_H0 ;  /* 0x3000001936187231 */ /* 0x000fc8000004081b */
[----:B-----5:R-:W-:-:S07]  /*6620*/  HFMA2 R48, R49.H0_H0, R24.H0_H0, R48.H0_H0 ;  /* 0x2000001831307231 */ /* 0x020fce0000040830 */
.L_x_126:
[----:B------:R-:W-:Y:S05]  /*6630*/  BSYNC.RECONVERGENT B1 ;  /* 0x0000000000017941 */ /* 0x000fea0003800200 */
.L_x_125:
[----:B------:R-:W-:Y:S02]  /*6640*/  HADD2.F32 R38, -RZ, R38.H0_H0 ;  /* 0x20000026ff267230 */ /* 0x000fe40000004100 */
[----:B------:R-:W-:Y:S02]  /*6650*/  HADD2.F32 R24, -RZ, R39.H0_H0 ;  /* 0x20000027ff187230 */ /* 0x000fe40000004100 */
[----:B------:R-:W-:Y:S02]  /*6660*/  HADD2.F32 R40, -RZ, R40.H0_H0 ;  /* 0x20000028ff287230 */ /* 0x000fe40000004100 */
[----:B------:R-:W-:Y:S01]  /*6670*/  FADD R39, R38, 1 ;  /* 0x3f80000026277421 */ /* 0x000fe20000000000 */
[----:B------:R-:W-:Y:S02]  /*6680*/  HADD2.F32 R26, -RZ, R41.H0_H0 ;  /* 0x20000029ff1a7230 */ /* 0x000fe40000004100 */
[----:B------:R-:W-:Y:S01]  /*6690*/  FADD R41, R24, 1 ;  /* 0x3f80000018297421 */ /* 0x000fe20000000000 */
[----:B-----5:R-:W-:-:S02]  /*66a0*/  HADD2.F32 R49, -RZ, R43.H0_H0 ;  /* 0x2000002bff317230 */ /* 0x020fc40000004100 */
[----:B------:R-:W-:Y:S01]  /*66b0*/  FADD R43, R40, 1 ;  /* 0x3f800000282b7421 */ /* 0x000fe20000000000 */
[----:B------:R-:W-:Y:S01]  /*66c0*/  FMUL R39, R16, R39 ;  /* 0x0000002710277220 */ /* 0x000fe20000400000 */
[----:B------:R-:W-:Y:S01]  /*66d0*/  FADD R45, R26, 1 ;  /* 0x3f8000001a2d7421 */ /* 0x000fe20000000000 */
[----:B------:R-:W-:Y:S01]  /*66e0*/  FMUL R41, R32, R41 ;  /* 0x0000002920297220 */ /* 0x000fe20000400000 */
[----:B------:R-:W-:Y:S01]  /*66f0*/  FMUL R53, R16, R43 ;  /* 0x0000002b10357220 */ /* 0x000fe20000400000 */
[----:B------:R-:W-:Y:S02]  /*6700*/  HADD2.F32 R34, -RZ, R34.H0_H0 ;  /* 0x20000022ff227230 */ /* 0x000fe40000004100 */
[----:B------:R-:W-:Y:S01]  /*6710*/  FMUL R55, R32, R45 ;  /* 0x0000002d20377220 */ /* 0x000fe20000400000 */
[-C--:B------:R-:W-:Y:S01]  /*6720*/  FFMA R45, R39, R46.reuse, -0.5 ;  /* 0xbf000000272d7423 */ /* 0x080fe2000000002e */
[-C--:B------:R-:W-:Y:S01]  /*6730*/  FFMA R39, R41, R46.reuse, -0.5 ;  /* 0xbf00000029277423 */ /* 0x080fe2000000002e */
[----:B------:R-:W-:Y:S01]  /*6740*/  FFMA R41, R53, R46, -0.5 ;  /* 0xbf00000035297423 */ /* 0x000fe2000000002e */
[----:B------:R-:W-:Y:S01]  /*6750*/  HADD2.F32 R33, -RZ, R33.H0_H0 ;  /* 0x20000021ff217230 */ /* 0x000fe20000004100 */
[----:B------:R1:W5:Y:S01]  /*6760*/  LDG.E.U16 R53, desc[UR6][R30.64+0x16] ;  /* 0x000016061e357981 */ /* 0x000362000c1e1500 */
[----:B------:R-:W-:Y:S01]  /*6770*/  FADD R25, R34, 1 ;  /* 0x3f80000022197421 */ /* 0x000fe20000000000 */
[----:B------:R-:W-:-:S02]  /*6780*/  HADD2.F32 R35, -RZ, R35.H0_H0 ;  /* 0x20000023ff237230 */ /* 0x000fc40000004100 */
[----:B------:R-:W-:Y:S01]  /*6790*/  FADD R49, R49, 1 ;  /* 0x3f80000031317421 */ /* 0x000fe20000000000 */
[----:B------:R-:W-:Y:S01]  /*67a0*/  FADD R33, R33, 1 ;  /* 0x3f80000021217421 */ /* 0x000fe20000000000 */
[----:B------:R-:W-:Y:S01]  /*67b0*/  FMUL R25, R16, R25 ;  /* 0x0000001910197220 */ /* 0x000fe20000400000 */
[----:B------:R-:W-:Y:S02]  /*67c0*/  HADD2.F32 R36, -RZ, R36.H0_H0 ;  /* 0x20000024ff247230 */ /* 0x000fe40000004100 */
[----:B------:R-:W-:Y:S01]  /*67d0*/  FADD R35, R35, 1 ;  /* 0x3f80000023237421 */ /* 0x000fe20000000000 */
[----:B------:R-:W-:Y:S01]  /*67e0*/  FMUL R33, R32, R33 ;  /* 0x0000002120217220 */ /* 0x000fe20000400000 */
[----:B------:R-:W-:Y:S01]  /*67f0*/  FFMA R57, R25, R46, -0.5 ;  /* 0xbf00000019397423 */ /* 0x000fe2000000002e */
[----:B------:R-:W-:Y:S02]  /*6800*/  HADD2.F32 R42, -RZ, R42.H0_H0 ;  /* 0x2000002aff2a7230 */ /* 0x000fe40000004100 */
[----:B------:R-:W-:Y:S01]  /*6810*/  FADD R27, R36, 1 ;  /* 0x3f800000241b7421 */ /* 0x000fe20000000000 */
[----:B------:R-:W-:-:S02]  /*6820*/  HADD2.F32 R44, -RZ, R44.H0_H0 ;  /* 0x2000002cff2c7230 */ /* 0x000fc40000004100 */
[----:B------:R-:W-:Y:S01]  /*6830*/  FFMA R51, R33, R46, -0.5 ;  /* 0xbf00000021337423 */ /* 0x000fe2000000002e */
[----:B------:R-:W-:Y:S01]  /*6840*/  HADD2.F32 R37, -RZ, R37.H0_H0 ;  /* 0x20000025ff257230 */ /* 0x000fe20000004100 */
[----:B------:R-:W-:Y:S01]  /*6850*/  FSETP.GT.AND P3, PT, R57, -1, PT ;  /* 0xbf8000003900780b */ /* 0x000fe20003f64000 */
[----:B------:R-:W-:Y:S01]  /*6860*/  FADD R47, R42, 1 ;  /* 0x3f8000002a2f7421 */ /* 0x000fe20000000000 */
[----:B------:R-:W-:Y:S01]  /*6870*/  FADD R44, R44, 1 ;  /* 0x3f8000002c2c7421 */ /* 0x000fe20000000000 */
[----:B------:R-:W-:Y:S01]  /*6880*/  FMUL R35, R32, R35 ;  /* 0x0000002320237220 */ /* 0x000fe20000400000 */
[----:B------:R-:W-:Y:S01]  /*6890*/  FSETP.LEU.OR P3, PT, R51, -1, !P3 ;  /* 0xbf8000003300780b */ /* 0x000fe20005f6b400 */
[----:B------:R-:W-:Y:S01]  /*68a0*/  FADD R37, R37, 1 ;  /* 0x3f80000025257421 */ /* 0x000fe20000000000 */
[C---:B------:R-:W-:Y:S01]  /*68b0*/  FMUL R27, R16.reuse, R27 ;  /* 0x0000001b101b7220 */ /* 0x040fe20000400000 */
[----:B------:R-:W-:Y:S01]  /*68c0*/  FMUL R59, R16, R47 ;  /* 0x0000002f103b7220 */ /* 0x000fe20000400000 */
[----:B------:R-:W-:Y:S01]  /*68d0*/  FMUL R24, R19, R44 ;  /* 0x0000002c13187220 */ /* 0x000fe20000400000 */
[----:B------:R-:W-:Y:S01]  /*68e0*/  FSETP.GEU.OR P3, PT, R51, R32, P3 ;  /* 0x000000203300720b */ /* 0x000fe20001f6e400 */
[----:B------:R-:W-:Y:S01]  /*68f0*/  FMUL R37, R32, R37 ;  /* 0x0000002520257220 */ /* 0x000fe20000400000 */
[----:B------:R-:W-:Y:S01]  /*6900*/  FMUL R61, R18, R49 ;  /* 0x00000031123d7220 */ /* 0x000fe20000400000 */
[-C--:B------:R-:W-:Y:S01]  /*6910*/  FFMA R47, R35, R46.reuse, -0.5 ;  /* 0xbf000000232f7423 */ /* 0x080fe2000000002e */
[-C--:B------:R-:W-:Y:S01]  /*6920*/  FFMA R49, R27, R46.reuse, -0.5 ;  /* 0xbf0000001b317423 */ /* 0x080fe2000000002e */
[-C--:B------:R-:W-:Y:S01]  /*6930*/  FFMA R35, R59, R46.reuse, -0.5 ;  /* 0xbf0000003b237423 */ /* 0x080fe2000000002e */
[----:B------:R-:W-:Y:S01]  /*6940*/  FFMA R24, R24, R46, -0.5 ;  /* 0xbf00000018187423 */ /* 0x000fe2000000002e */
[----:B------:R-:W-:Y:S01]  /*6950*/  FSETP.GEU.OR P3, PT, R57, R16, P3 ;  /* 0x000000103900720b */ /* 0x000fe20001f6e400 */
[-C--:B------:R-:W-:Y:S01]  /*6960*/  FFMA R43, R37, R46.reuse, -0.5 ;  /* 0xbf000000252b7423 */ /* 0x080fe2000000002e */
[-C--:B------:R-:W-:Y:S01]  /*6970*/  FFMA R25, R55, R46.reuse, -0.5 ;  /* 0xbf00000037197423 */ /* 0x080fe2000000002e */
[----:B------:R-:W-:Y:S01]  /*6980*/  FFMA R37, R61, R46, -0.5 ;  /* 0xbf0000003d257423 */ /* 0x000fe2000000002e */
[----:B------:R-:W-:-:S02]  /*6990*/  FSETP.GT.AND P0, PT, R49, -1, PT ;  /* 0xbf8000003100780b */ /* 0x000fc40003f04000 */
[----:B------:R-:W-:Y:S02]  /*69a0*/  FSETP.GT.AND P4, PT, R45, -1, PT ;  /* 0xbf8000002d00780b */ /* 0x000fe40003f84000 */
[----:B------:R-:W-:Y:S02]  /*69b0*/  FSETP.GT.AND P5, PT, R41, -1, PT ;  /* 0xbf8000002900780b */ /* 0x000fe40003fa4000 */
[----:B------:R-:W-:Y:S02]  /*69c0*/  FSETP.GT.AND P1, PT, R35, -1, PT ;  /* 0xbf8000002300780b */ /* 0x000fe40003f24000 */
[----:B------:R-:W-:Y:S02]  /*69d0*/  FSETP.GT.AND P2, PT, R24, -1, PT ;  /* 0xbf8000001800780b */ /* 0x000fe40003f44000 */
[----:B------:R-:W-:Y:S02]  /*69e0*/  FSETP.LEU.OR P0, PT, R47, -1, !P0 ;  /* 0xbf8000002f00780b */ /* 0x000fe4000470b400 */
[----:B------:R-:W-:-:S02]  /*69f0*/  FSETP.LEU.OR P4, PT, R43, -1, !P4 ;  /* 0xbf8000002b00780b */ /* 0x000fc4000678b400 */
[----:B------:R-:W-:Y:S02]  /*6a00*/  FSETP.LEU.OR P5, PT, R39, -1, !P5 ;  /* 0xbf8000002700780b */ /* 0x000fe40006fab400 */
[----:B------:R-:W-:Y:S02]  /*6a10*/  FSETP.LEU.OR P1, PT, R25, -1, !P1 ;  /* 0xbf8000001900780b */ /* 0x000fe40004f2b400 */
[----:B------:R-:W-:Y:S01]  /*6a20*/  FSETP.LEU.OR P2, PT, R37, -1, !P2 ;  /* 0xbf8000002500780b */ /* 0x000fe2000574b400 */
[----:B------:R-:W-:Y:S01]  /*6a30*/  BSSY.RECONVERGENT B1, `(.L_x_127) ;  /* 0x0000045000017945 */ /* 0x000fe20003800200 */
[-C--:B------:R-:W-:Y:S02]  /*6a40*/  FSETP.GEU.OR P0, PT, R47, R32.reuse, P0 ;  /* 0x000000202f00720b */ /* 0x080fe4000070e400 */
[-C--:B------:R-:W-:Y:S02]  /*6a50*/  FSETP.GEU.OR P4, PT, R43, R32.reuse, P4 ;  /* 0x000000202b00720b */ /* 0x080fe4000278e400 */
[----:B------:R-:W-:-:S02]  /*6a60*/  FSETP.GEU.OR P5, PT, R39, R32, P5 ;  /* 0x000000202700720b */ /* 0x000fc40002fae400 */
[----:B------:R-:W-:Y:S02]  /*6a70*/  FSETP.GEU.OR P1, PT, R25, R32, P1 ;  /* 0x000000201900720b */ /* 0x000fe40000f2e400 */
[----:B------:R-:W-:Y:S02]  /*6a80*/  FSETP.GEU.OR P2, PT, R37, R18, P2 ;  /* 0x000000122500720b */ /* 0x000fe4000174e400 */
[-C--:B------:R-:W-:Y:S02]  /*6a90*/  FSETP.GEU.OR P0, PT, R49, R16.reuse, P0 ;  /* 0x000000103100720b */ /* 0x080fe4000070e400 */
[-C--:B------:R-:W-:Y:S02]  /*6aa0*/  FSETP.GEU.OR P4, PT, R45, R16.reuse, P4 ;  /* 0x000000102d00720b */ /* 0x080fe4000278e400 */
[-C--:B------:R-:W-:Y:S02]  /*6ab0*/  FSETP.GEU.OR P5, PT, R41, R16.reuse, P5 ;  /* 0x000000102900720b */ /* 0x080fe40002fae400 */
[----:B------:R-:W-:-:S02]  /*6ac0*/  FSETP.GEU.OR P1, PT, R35, R16, P1 ;  /* 0x000000102300720b */ /* 0x000fc40000f2e400 */
[----:B------:R-:W-:Y:S01]  /*6ad0*/  FSETP.GEU.OR P2, PT, R24, R19, P2 ;  /* 0x000000131800720b */ /* 0x000fe2000174e400 */
[----:B-1----:R-:W-:-:S12]  /*6ae0*/  @P3 BRA `(.L_x_128) ;  /* 0x0000000000e43947 */ /* 0x002fd80003800000 */
[----:B------:R-:W1:Y:S01]  /*6af0*/  F2I.FLOOR.NTZ R59, R57 ;  /* 0x00000039003b7305 */ /* 0x000e620000207100 */
[----:B------:R-:W2:Y:S01]  /*6b00*/  LDC.64 R26, c[0x0][0x380] ;  /* 0x0000e000ff1a7b82 */ /* 0x000ea20000000a00 */
[----:B------:R-:W-:-:S06]  /*6b10*/  PRMT R55, RZ, 0x7610, R55 ;  /* 0x00007610ff377816 */ /* 0x000fcc0000000037 */
[----:B------:R-:W3:Y:S01]  /*6b20*/  F2I.FLOOR.NTZ R36, R51 ;  /* 0x0000003300247305 */ /* 0x000ee20000207100 */
[CC--:B-1----:R-:W-:Y:S01]  /*6b30*/  ISETP.GE.AND P6, PT, R59.reuse, R4.reuse, PT ;  /* 0x000000043b00720c */ /* 0x0c2fe20003fc6270 */
[C---:B------:R-:W-:Y:S01]  /*6b40*/  VIADD R61, R59.reuse, 0x1 ;  /* 0x000000013b3d7836 */ /* 0x040fe20000000000 */
[----:B------:R-:W-:Y:S02]  /*6b50*/  ISETP.GE.AND P3, PT, R59, -0x1, PT ;  /* 0xffffffff3b00780c */ /* 0x000fe40003f66270 */
[C---:B---3--:R-:W-:Y:S01]  /*6b60*/  LOP3.LUT R32, R36.reuse, R59, RZ, 0xfc, !PT ;  /* 0x0000003b24207212 */ /* 0x048fe200078efcff */
        /* <DEDUP_REMOVED lines=9> */
[----:B--2---:R-:W-:-:S06]  /*6c00*/  IMAD.WIDE R32, R33, 0x2, R26 ;  /* 0x0000000221207825 */ /* 0x004fcc00078e021a */
[----:B------:R-:W2:Y:S01]  /*6c10*/  @!P6 LDG.E.U16 R55, desc[UR6][R32.64] ;  /* 0x000000062037e981 */ /* 0x000ea2000c1e1500 */
[----:B------:R-:W-:Y:S01]  /*6c20*/  ISETP.GE.AND P6, PT, R59, RZ, PT ;  /* 0x000000ff3b00720c */ /* 0x000fe20003fc6270 */
[----:B------:R-:W-:-:S03]  /*6c30*/  VIADD R40, R36, 0x1 ;  /* 0x0000000124287836 */ /* 0x000fc60000000000 */
[----:B------:R-:W-:Y:S01]  /*6c40*/  ISETP.LT.OR P6, PT, R36, -0x1, !P6 ;  /* 0xffffffff2400780c */ /* 0x000fe200077c1670 */
[----:B------:R1:W3:Y:S01]  /*6c50*/  @!P3 LDG.E.U16 R34, desc[UR6][R32.64+0x40] ;  /* 0x000040062022b981 */ /* 0x0002e2000c1e1500 */
[-C--:B------:R-:W-:Y:S01]  /*6c60*/  ISETP.GE.AND P3, PT, R61, R4.reuse, PT ;  /* 0x000000043d00720c */ /* 0x080fe20003f66270 */
[CC--:B------:R-:W-:Y:S01]  /*6c70*/  IMAD R38, R40.reuse, R4.reuse, R59 ;  /* 0x0000000428267224 */ /* 0x0c0fe200078e023b */
[CC--:B------:R-:W-:Y:S02]  /*6c80*/  ISETP.GE.OR P6, PT, R40.reuse, R11.reuse, P6 ;  /* 0x0000000b2800720c */ /* 0x0c0fe400037c6670 */
[----:B------:R-:W-:Y:S01]  /*6c90*/  ISETP.GE.OR P3, PT, R40, R11, P3 ;  /* 0x0000000b2800720c */ /* 0x000fe20001f66670 */
[----:B------:R-:W-:Y:S01]  /*6ca0*/  IMAD.IADD R38, R13, 0x1, R38 ;  /* 0x000000010d267824 */ /* 0x000fe200078e0226 */
[----:B------:R-:W-:Y:S02]  /*6cb0*/  VIMNMX R40, PT, PT, R36, R59, PT ;  /* 0x0000003b24287248 */ /* 0x000fe40003fe0100 */
[----:B------:R-:W-:Y:S01]  /*6cc0*/  ISETP.GE.OR P6, PT, R59, R4, P6 ;  /* 0x000000043b00720c */ /* 0x000fe200037c6670 */
[----:B------:R-:W-:Y:S01]  /*6cd0*/  IMAD R61, R38, 0x20, R17 ;  /* 0x00000020263d7824 */ /* 0x000fe200078e0211 */
[----:B------:R-:W-:-:S02]  /*6ce0*/  ISETP.LT.OR P3, PT, R40, -0x1, P3 ;  /* 0xffffffff2800780c */ /* 0x000fc40001f61670 */
[----:B-1----:R-:W-:Y:S01]  /*6cf0*/  PRMT R33, RZ, 0x7610, R33 ;  /* 0x00007610ff217816 */ /* 0x002fe20000000021 */
[----:B------:R-:W-:Y:S01]  /*6d00*/  IMAD.WIDE R26, R61, 0x2, R26 ;  /* 0x000000023d1a7825 */ /* 0x000fe200078e021a */
[----:B------:R-:W-:-:S07]  /*6d10*/  PRMT R32, RZ, 0x7610, R32 ;  /* 0x00007610ff207816 */ /* 0x000fce0000000020 */
        /* <DEDUP_REMOVED lines=12> */
[----:B------:R-:W-:-:S02]  /*6de0*/  F2FP.F16.F32.PACK_AB R40, RZ, R40 ;  /* 0x00000028ff28723e */ /* 0x000fc400000000ff */
[----:B------:R-:W-:Y:S02]  /*6df0*/  PRMT R42, R42, 0x5410, R38 ;  /* 0x000054102a2a7816 */ /* 0x000fe40000000026 */
[----:B-1----:R-:W-:-:S03]  /*6e00*/  F2FP.F16.F32.PACK_AB R27, RZ, R36 ;  /* 0x00000024ff1b723e */ /* 0x002fc600000000ff */
[-C--:B------:R-:W-:Y:S02]  /*6e10*/  HMUL2 R26, R40.H0_H0, R42.reuse ;  /* 0x0000002a281a7232 */ /* 0x080fe40000000800 */
[----:B------:R-:W-:Y:S02]  /*6e20*/  HMUL2 R27, R27.H0_H0, R42 ;  /* 0x0000002a1b1b7232 */ /* 0x000fe40000000800 */
[----:B--2---:R-:W-:-:S04]  /*6e30*/  HFMA2 R55, R55.H0_H0, R26.H0_H0, RZ.H0_H0 ;  /* 0x2000001a37377231 */ /* 0x004fc800000408ff */
[----:B---3--:R-:W-:-:S04]  /*6e40*/  HFMA2 R34, R34.H0_H0, R26.H1_H1, R55.H0_H0 ;  /* 0x3000001a22227231 */ /* 0x008fc80000040837 */
[----:B----4-:R-:W-:-:S04]  /*6e50*/  HFMA2 R33, R33.H0_H0, R27.H0_H0, R34.H0_H0 ;  /* 0x2000001b21217231 */ /* 0x010fc80000040822 */
[----:B------:R-:W-:-:S04]  /*6e60*/  HFMA2 R32, R32.H0_H0, R27.H1_H1, R33.H0_H0 ;  /* 0x3000001b20207231 */ /* 0x000fc80000040821 */
[----:B-----5:R-:W-:-:S07]  /*6e70*/  HFMA2 R48, R53.H0_H0, R32.H0_H0, R48.H0_H0 ;  /* 0x2000002035307231 */ /* 0x020fce0000040830 */
.L_x_128:
[----:B------:R-:W-:Y:S05]  /*6e80*/  BSYNC.RECONVERGENT B1 ;  /* 0x0000000000017941 */ /* 0x000fea0003800200 */
.L_x_127:
[----:B------:R1:W5:Y:S01]  /*6e90*/  LDG.E.U16 R51, desc[UR6][R30.64+0x18] ;  /* 0x000018061e337981 */ /* 0x000362000c1e1500 */
[----:B------:R-:W-:Y:S04]  /*6ea0*/  BSSY.RECONVERGENT B1, `(.L_x_129) ;  /* 0x000003b000017945 */ /* 0x000fe80003800200 */
[----:B------:R-:W-:Y:S05]  /*6eb0*/  @P0 BRA `(.L_x_130) ;  /* 0x0000000000e40947 */ /* 0x000fea0003800000 */
[----:B------:R-:W2:Y:S01]  /*6ec0*/  F2I.FLOOR.NTZ R55, R49 ;  /* 0x0000003100377305 */ /* 0x000ea20000207100 */
[----:B------:R-:W3:Y:S01]  /*6ed0*/  LDC.64 R32, c[0x0][0x380] ;  /* 0x0000e000ff207b82 */ /* 0x000ee20000000a00 */
[----:B-----5:R-:W-:-:S06]  /*6ee0*/  PRMT R53, RZ, 0x7610, R53 ;  /* 0x00007610ff357816 */ /* 0x020fcc0000000035 */
[----:B------:R-:W4:Y:S01]  /*6ef0*/  F2I.FLOOR.NTZ R36, R47 ;  /* 0x0000002f00247305 */ /* 0x000f220000207100 */
[CC--:B--2---:R-:W-:Y:S01]  /*6f00*/  ISETP.GE.AND P0, PT, R55.reuse, R4.reuse, PT ;  /* 0x000000043700720c */ /* 0x0c4fe20003f06270 */
[C---:B------:R-:W-:Y:S01]  /*6f10*/  VIADD R57, R55.reuse, 0x1 ;  /* 0x0000000137397836 */ /* 0x040fe20000000000 */
[C---:B------:R-:W-:Y:S02]  /*6f20*/  ISETP.GE.AND P6, PT, R55.reuse, -0x1, PT ;  /* 0xffffffff3700780c */ /* 0x040fe40003fc6270 */
[----:B------:R-:W-:Y:S01]  /*6f30*/  ISETP.GE.AND P3, PT, R55, RZ, PT ;  /* 0x000000ff3700720c */ /* 0x000fe20003f66270 */
[C---:B----4-:R-:W-:Y:S01]  /*6f40*/  IMAD R34, R36.reuse, R4, R55 ;  /* 0x0000000424227224 */ /* 0x050fe200078e0237 */
[C---:B------:R-:W-:Y:S02]  /*6f50*/  LOP3.LUT R26, R36.reuse, R55, RZ, 0xfc, !PT ;  /* 0x00000037241a7212 */ /* 0x040fe400078efcff */
[C---:B------:R-:W-:Y:S01]  /*6f60*/  ISETP.GE.OR P0, PT, R36.reuse, R11, P0 ;  /* 0x0000000b2400720c */ /* 0x040fe20000706670 */
[----:B------:R-:W-:Y:S01]  /*6f70*/  IMAD.IADD R34, R13, 0x1, R34 ;  /* 0x000000010d227824 */ /* 0x000fe200078e0222 */
[----:B------:R-:W-:-:S02]  /*6f80*/  ISETP.LT.OR P6, PT, R36, RZ, !P6 ;  /* 0x000000ff2400720c */ /* 0x000fc400077c1670 */
[----:B------:R-:W-:Y:S01]  /*6f90*/  ISETP.LT.OR P0, PT, R26, RZ, P0 ;  /* 0x000000ff1a00720c */ /* 0x000fe20000701670 */
[----:B------:R-:W-:Y:S01]  /*6fa0*/  IMAD R27, R34, 0x20, R17 ;  /* 0x00000020221b7824 */ /* 0x000fe200078e0211 */
[----:B------:R-:W-:-:S03]  /*6fb0*/  IADD3 R38, PT, PT, R36, 0x1, RZ ;  /* 0x0000000124267810 */ /* 0x000fc60007ffe0ff */
[----:B---3--:R-:W-:Y:S01]  /*6fc0*/  IMAD.WIDE R26, R27, 0x2, R32 ;  /* 0x000000021b1a7825 */ /* 0x008fe200078e0220 */
[C---:B------:R-:W-:Y:S02]  /*6fd0*/  ISETP.GE.OR P6, PT, R36.reuse, R11, P6 ;  /* 0x0000000b2400720c */ /* 0x040fe400037c6670 */
[----:B------:R-:W-:Y:S01]  /*6fe0*/  ISETP.LT.OR P3, PT, R36, -0x1, !P3 ;  /* 0xffffffff2400780c */ /* 0x000fe20005f61670 */
[-C--:B------:R-:W-:Y:S01]  /*6ff0*/  IMAD R34, R38, R4.reuse, R55 ;  /* 0x0000000426227224 */ /* 0x080fe200078e0237 */
[----:B------:R-:W-:-:S03]  /*7000*/  ISETP.GE.OR P6, PT, R57, R4, P6 ;  /* 0x000000043900720c */ /* 0x000fc600037c6670 */
[----:B------:R-:W2:Y:S01]  /*7010*/  @!P0 LDG.E.U16 R53, desc[UR6][R26.64] ;  /* 0x000000061a358981 */ /* 0x000ea2000c1e1500 */
[-C--:B------:R-:W-:Y:S01]  /*7020*/  ISETP.GE.AND P0, PT, R57, R4.reuse, PT ;  /* 0x000000043900720c */ /* 0x080fe20003f06270 */
[----:B------:R-:W-:Y:S01]  /*7030*/  IMAD.IADD R34, R13, 0x1, R34 ;  /* 0x000000010d227824 */ /* 0x000fe200078e0222 */
[CC--:B------:R-:W-:Y:S02]  /*7040*/  ISETP.GE.OR P3, PT, R38.reuse, R11.reuse, P3 ;  /* 0x0000000b2600720c */ /* 0x0c0fe40001f66670 */
[----:B------:R-:W-:Y:S01]  /*7050*/  ISETP.GE.OR P0, PT, R38, R11, P0 ;  /* 0x0000000b2600720c */ /* 0x000fe20000706670 */
[----:B------:R-:W-:Y:S01]  /*7060*/  IMAD R57, R34, 0x20, R17 ;  /* 0x0000002022397824 */ /* 0x000fe200078e0211 */
[----:B------:R-:W-:Y:S02]  /*7070*/  VIMNMX R38, PT, PT, R36, R55, PT ;  /* 0x0000003724267248 */ /* 0x000fe40003fe0100 */
[----:B------:R-:W-:Y:S01]  /*7080*/  ISETP.GE.OR P3, PT, R55, R4, P3 ;  /* 0x000000043700720c */ /* 0x000fe20001f66670 */
[----:B------:R-:W-:Y:S01]  /*7090*/  IMAD.WIDE R32, R57, 0x2, R32 ;  /* 0x0000000239207825 */ /* 0x000fe200078e0220 */
[----:B------:R-:W-:-:S02]  /*70a0*/  PRMT R34, RZ, 0x7610, R34 ;  /* 0x00007610ff227816 */ /* 0x000fc40000000022 */
[----:B------:R-:W-:Y:S02]  /*70b0*/  ISETP.LT.OR P0, PT, R38, -0x1, P0 ;  /* 0xffffffff2600780c */ /* 0x000fe40000701670 */
[----:B------:R-:W-:Y:S02]  /*70c0*/  PRMT R57, RZ, 0x7610, R57 ;  /* 0x00007610ff397816 */ /* 0x000fe40000000039 */
[----:B------:R3:W4:Y:S01]  /*70d0*/  @!P6 LDG.E.U16 R34, desc[UR6][R26.64+0x40] ;  /* 0x000040061a22e981 */ /* 0x000722000c1e1500 */
[----:B------:R-:W-:-:S04]  /*70e0*/  PRMT R38, RZ, 0x7610, R38 ;  /* 0x00007610ff267816 */ /* 0x000fc80000000026 */
[----:B------:R-:W4:Y:S04]  /*70f0*/  @!P3 LDG.E.U16 R57, desc[UR6][R32.64] ;  /* 0x000000062039b981 */ /* 0x000f28000c1e1500 */
[----:B------:R-:W4:Y:S01]  /*7100*/  @!P0 LDG.E.U16 R38, desc[UR6][R32.64+0x40] ;  /* 0x0000400620268981 */ /* 0x000f22000c1e1500 */
        /* <DEDUP_REMOVED lines=10> */
[----:B---3--:R-:W-:-:S02]  /*71b0*/  F2FP.F16.F32.PACK_AB R26, RZ, R42 ;  /* 0x0000002aff1a723e */ /* 0x008fc400000000ff */
[----:B------:R-:W-:Y:S02]  /*71c0*/  PRMT R44, R44, 0x5410, R40 ;  /* 0x000054102c2c7816 */ /* 0x000fe40000000028 */
[----:B------:R-:W-:-:S03]  /*71d0*/  F2FP.F16.F32.PACK_AB R27, RZ, R36 ;  /* 0x00000024ff1b723e */ /* 0x000fc600000000ff */
[-C--:B------:R-:W-:Y:S02]  /*71e0*/  HMUL2 R26, R26.H0_H0, R44.reuse ;  /* 0x0000002c1a1a7232 */ /* 0x080fe40000000800 */
[----:B------:R-:W-:Y:S02]  /*71f0*/  HMUL2 R27, R27.H0_H0, R44 ;  /* 0x0000002c1b1b7232 */ /* 0x000fe40000000800 */
[----:B--2---:R-:W-:-:S04]  /*7200*/  HFMA2 R53, R53.H0_H0, R26.H0_H0, RZ.H0_H0 ;  /* 0x2000001a35357231 */ /* 0x004fc800000408ff */
[----:B----4-:R-:W-:-:S04]  /*7210*/  HFMA2 R34, R34.H0_H0, R26.H1_H1, R53.H0_H0 ;  /* 0x3000001a22227231 */ /* 0x010fc80000040835 */
[----:B------:R-:W-:-:S04]  /*7220*/  HFMA2 R34, R57.H0_H0, R27.H0_H0, R34.H0_H0 ;  /* 0x2000001b39227231 */ /* 0x000fc80000040822 */
[----:B------:R-:W-:-:S04]  /*7230*/  HFMA2 R38, R38.H0_H0, R27.H1_H1, R34.H0_H0 ;  /* 0x3000001b26267231 */ /* 0x000fc80000040822 */
[----:B------:R-:W-:-:S07]  /*7240*/  HFMA2 R48, R51.H0_H0, R38.H0_H0, R48.H0_H0 ;  /* 0x2000002633307231 */ /* 0x000fce0000040830 */
.L_x_130:
[----:B------:R-:W-:Y:S05]  /*7250*/  BSYNC.RECONVERGENT B1 ;  /* 0x0000000000017941 */ /* 0x000fea0003800200 */
.L_x_129:
[----:B------:R2:W5:Y:S01]  /*7260*/  LDG.E.U16 R47, desc[UR6][R30.64+0x1a] ;  /* 0x00001a061e2f7981 */ /* 0x000562000c1e1500 */
[----:B------:R-:W-:Y:S04]  /*7270*/  BSSY.RECONVERGENT B1, `(.L_x_131) ;  /* 0x000003b000017945 */ /* 0x000fe80003800200 */
[----:B------:R-:W-:Y:S05]  /*7280*/  @P4 BRA `(.L_x_132) ;  /* 0x0000000000e44947 */ /* 0x000fea0003800000 */
[----:B-----5:R-:W3:Y:S01]  /*7290*/  F2I.FLOOR.NTZ R53, R45 ;  /* 0x0000002d00357305 */ /* 0x020ee20000207100 */
[----:B------:R-:W4:Y:S01]  /*72a0*/  LDC.64 R32, c[0x0][0x380] ;  /* 0x0000e000ff207b82 */ /* 0x000f220000000a00 */
[----:B------:R-:W-:-:S06]  /*72b0*/  PRMT R49, RZ, 0x7610, R49 ;  /* 0x00007610ff317816 */ /* 0x000fcc0000000031 */
[----:B------:R-:W0:Y:S01]  /*72c0*/  F2I.FLOOR.NTZ R38, R43 ;  /* 0x0000002b00267305 */ /* 0x000e220000207100 */
[CC--:B---3--:R-:W-:Y:S01]  /*72d0*/  ISETP.GE.AND P0, PT, R53.reuse, R4.reuse, PT ;  /* 0x000000043500720c */ /* 0x0c8fe20003f06270 */
[C---:B------:R-:W-:Y:S01]  /*72e0*/  VIADD R27, R53.reuse, 0x1 ;  /* 0x00000001351b7836 */ /* 0x040fe20000000000 */
[C---:B------:R-:W-:Y:S02]  /*72f0*/  ISETP.GE.AND P3, PT, R53.reuse, -0x1, PT ;  /* 0xffffffff3500780c */ /* 0x040fe40003f66270 */
[----:B------:R-:W-:Y:S02]  /*7300*/  ISETP.GE.AND P4, PT, R53, RZ, PT ;  /* 0x000000ff3500720c */ /* 0x000fe40003f86270 */
[----:B------:R-:W-:Y:S02]  /*7310*/  ISETP.GE.AND P6, PT, R27, R4, PT ;  /* 0x000000041b00720c */ /* 0x000fe40003fc6270 */
[C---:B0-----:R-:W-:Y:S01]  /*7320*/  LOP3.LUT R26, R38.reuse, R53, RZ, 0xfc, !PT ;  /* 0x00000035261a7212 */ /* 0x041fe200078efcff */
        /* <DEDUP_REMOVED lines=16> */
[----:B----4-:R-:W-:Y:S01]  /*7430*/  IMAD.WIDE R26, R27, 0x2, R32 ;  /* 0x000000021b1a7825 */ /* 0x010fe200078e0220 */
[----:B------:R-:W-:-:S03]  /*7440*/  ISETP.LT.OR P6, PT, R36, -0x1, P6 ;  /* 0xffffffff2400780c */ /* 0x000fc600037c1670 */
[----:B------:R-:W-:Y:S01]  /*7450*/  IMAD R51, R34, 0x20, R17 ;  /* 0x0000002022337824 */ /* 0x000fe200078e0211 */
[----:B------:R-:W-:Y:S01]  /*7460*/  PRMT R34, RZ, 0x7610, R34 ;  /* 0x00007610ff227816 */ /* 0x000fe20000000022 */
[----:B------:R-:W3:Y:S02]  /*7470*/  @!P0 LDG.E.U16 R49, desc[UR6][R26.64] ;  /* 0x000000061a318981 */ /* 0x000ee4000c1e1500 */
[----:B------:R-:W-:Y:S01]  /*7480*/  IMAD.WIDE R32, R51, 0x2, R32 ;  /* 0x0000000233207825 */ /* 0x000fe200078e0220 */
[----:B------:R-:W-:Y:S02]  /*7490*/  PRMT R51, RZ, 0x7610, R51 ;  /* 0x00007610ff337816 */ /* 0x000fe40000000033 */
[----:B------:R0:W4:Y:S01]  /*74a0*/  @!P3 LDG.E.U16 R34, desc[UR6][R26.64+0x40] ;  /* 0x000040061a22b981 */ /* 0x000122000c1e1500 */
[----:B------:R-:W-:-:S03]  /*74b0*/  PRMT R36, RZ, 0x7610, R36 ;  /* 0x00007610ff247816 */ /* 0x000fc60000000024 */
[----:B------:R-:W2:Y:S04]  /*74c0*/  @!P4 LDG.E.U16 R51, desc[UR6][R32.64] ;  /* 0x000000062033c981 */ /* 0x000ea8000c1e1500 */
[----:B------:R-:W2:Y:S01]  /*74d0*/  @!P6 LDG.E.U16 R36, desc[UR6][R32.64+0x40] ;  /* 0x000040062024e981 */ /* 0x000ea2000c1e1500 */
        /* <DEDUP_REMOVED lines=10> */
[----:B0-----:R-:W-:-:S02]  /*7580*/  F2FP.F16.F32.PACK_AB R26, RZ, R42 ;  /* 0x0000002aff1a723e */ /* 0x001fc400000000ff */
[----:B------:R-:W-:Y:S02]  /*7590*/  PRMT R44, R44, 0x5410, R40 ;  /* 0x000054102c2c7816 */ /* 0x000fe40000000028 */
[----:B------:R-:W-:-:S03]  /*75a0*/  F2FP.F16.F32.PACK_AB R27, RZ, R38 ;  /* 0x00000026ff1b723e */ /* 0x000fc600000000ff */
[-C--:B------:R-:W-:Y:S02]  /*75b0*/  HMUL2 R26, R26.H0_H0, R44.reuse ;  /* 0x0000002c1a1a7232 */ /* 0x080fe40000000800 */
[----:B------:R-:W-:Y:S02]  /*75c0*/  HMUL2 R27, R27.H0_H0, R44 ;  /* 0x0000002c1b1b7232 */ /* 0x000fe40000000800 */
[----:B---3--:R-:W-:-:S04]  /*75d0*/  HFMA2 R49, R49.H0_H0, R26.H0_H0, RZ.H0_H0 ;  /* 0x2000001a31317231 */ /* 0x008fc800000408ff */
[----:B----4-:R-:W-:-:S04]  /*75e0*/  HFMA2 R34, R34.H0_H0, R26.H1_H1, R49.H0_H0 ;  /* 0x3000001a22227231 */ /* 0x010fc80000040831 */
[----:B--2---:R-:W-:-:S04]  /*75f0*/  HFMA2 R34, R51.H0_H0, R27.H0_H0, R34.H0_H0 ;  /* 0x2000001b33227231 */ /* 0x004fc80000040822 */
[----:B------:R-:W-:-:S04]  /*7600*/  HFMA2 R36, R36.H0_H0, R27.H1_H1, R34.H0_H0 ;  /* 0x3000001b24247231 */ /* 0x000fc80000040822 */
[----:B------:R-:W-:-:S07]  /*7610*/  HFMA2 R48, R47.H0_H0, R36.H0_H0, R48.H0_H0 ;  /* 0x200000242f307231 */ /* 0x000fce0000040830 */
.L_x_132:
[----:B------:R-:W-:Y:S05]  /*7620*/  BSYNC.RECONVERGENT B1 ;  /* 0x0000000000017941 */ /* 0x000fea0003800200 */
.L_x_131:
[----:B------:R3:W5:Y:S01]  /*7630*/  LDG.E.U16 R43, desc[UR6][R30.64+0x1c] ;  /* 0x00001c061e2b7981 */ /* 0x000762000c1e1500 */
[----:B------:R-:W-:Y:S04]  /*7640*/  BSSY.RECONVERGENT B1, `(.L_x_133) ;  /* 0x000003b000017945 */ /* 0x000fe80003800200 */
[----:B------:R-:W-:Y:S05]  /*7650*/  @P5 BRA `(.L_x_134) ;  /* 0x0000000000e45947 */ /* 0x000fea0003800000 */
[----:B------:R-:W4:Y:S01]  /*7660*/  F2I.FLOOR.NTZ R49, R41 ;  /* 0x0000002900317305 */ /* 0x000f220000207100 */
[----:B------:R-:W0:Y:S01]  /*7670*/  LDC.64 R32, c[0x0][0x380] ;  /* 0x0000e000ff207b82 */ /* 0x000e220000000a00 */
[----:B------:R-:W-:-:S06]  /*7680*/  PRMT R45, RZ, 0x7610, R45 ;  /* 0x00007610ff2d7816 */ /* 0x000fcc000000002d */
[----:B------:R-:W1:Y:S01]  /*7690*/  F2I.FLOOR.NTZ R38, R39 ;  /* 0x0000002700267305 */ /* 0x000e620000207100 */
[CC--:B----4-:R-:W-:Y:S01]  /*76a0*/  ISETP.GE.AND P0, PT, R49.reuse, R4.reuse, PT ;  /* 0x000000043100720c */ /* 0x0d0fe20003f06270 */
[C---:B------:R-:W-:Y:S01]  /*76b0*/  VIADD R27, R49.reuse, 0x1 ;  /* 0x00000001311b7836 */ /* 0x040fe20000000000 */
[C---:B------:R-:W-:Y:S02]  /*76c0*/  ISETP.GE.AND P5, PT, R49.reuse, -0x1, PT ;  /* 0xffffffff3100780c */ /* 0x040fe40003fa6270 */
[----:B------:R-:W-:Y:S02]  /*76d0*/  ISETP.GE.AND P3, PT, R49, RZ, PT ;  /* 0x000000ff3100720c */ /* 0x000fe40003f66270 */
[----:B------:R-:W-:Y:S02]  /*76e0*/  ISETP.GE.AND P4, PT, R27, R4, PT ;  /* 0x000000041b00720c */ /* 0x000fe40003f86270 */
[C---:B-1----:R-:W-:Y:S01]  /*76f0*/  LOP3.LUT R26, R38.reuse, R49, RZ, 0xfc, !PT ;  /* 0x00000031261a7212 */ /* 0x042fe200078efcff */
[C---:B------:R-:W-:Y:S01]  /*7700*/  VIADD R34, R38.reuse, 0x1 ;  /* 0x0000000126227836 */ /* 0x040fe20000000000 */
[----:B------:R-:W-:-:S02]  /*7710*/  ISETP.GE.OR P0, PT, R38, R11, P0 ;  /* 0x0000000b2600720c */ /* 0x000fc40000706670 */
[----:B------:R-:W-:Y:S02]  /*7720*/  ISETP.LT.OR P5, PT, R38, RZ, !P5 ;  /* 0x000000ff2600720c */ /* 0x000fe40006fa1670 */
[----:B------:R-:W-:Y:S01]  /*7730*/  ISETP.LT.OR P0, PT, R26, RZ, P0 ;  /* 0x000000ff1a00720c */ /* 0x000fe20000701670 */
[C---:B------:R-:W-:Y:S01]  /*7740*/  IMAD R26, R38.reuse, R4, R49 ;  /* 0x00000004261a7224 */ /* 0x040fe200078e0231 */
[C---:B------:R-:W-:Y:S02]  /*7750*/  ISETP.LT.OR P3, PT, R38.reuse, -0x1, !P3 ;  /* 0xffffffff2600780c */ /* 0x040fe40005f61670 */
[-C--:B------:R-:W-:Y:S02]  /*7760*/  ISETP.GE.OR P5, PT, R38, R11.reuse, P5 ;  /* 0x0000000b2600720c */ /* 0x080fe40002fa6670 */
[----:B------:R-:W-:Y:S02]  /*7770*/  IADD3 R26, PT, PT, R13, R26, RZ ;  /* 0x0000001a0d1a7210 */ /* 0x000fe40007ffe0ff */
[----:B------:R-:W-:-:S02]  /*7780*/  ISETP.GE.OR P3, PT, R34, R11, P3 ;  /* 0x0000000b2200720c */ /* 0x000fc40001f66670 */
[C---:B------:R-:W-:Y:S01]  /*7790*/  ISETP.GE.OR P4, PT, R34.reuse, R11, P4 ;  /* 0x0000000b2200720c */ /* 0x040fe20002786670 */
[-C--:B------:R-:W-:Y:S01]  /*77a0*/  IMAD R34, R34, R4.reuse, R49 ;  /* 0x0000000422227224 */ /* 0x080fe200078e0231 */
[-C--:B------:R-:W-:Y:S01]  /*77b0*/  ISETP.GE.OR P5, PT, R27, R4.reuse, P5 ;  /* 0x000000041b00720c */ /* 0x080fe20002fa6670 */
[----:B------:R-:W-:Y:S01]  /*77c0*/  IMAD R27, R26, 0x20, R17 ;  /* 0x000000201a1b7824 */ /* 0x000fe200078e0211 */
[----:B------:R-:W-:Y:S01]  /*77d0*/  VIMNMX R36, PT, PT, R38, R49, PT ;  /* 0x0000003126247248 */ /* 0x000fe20003fe0100 */
[----:B------:R-:W-:Y:S01]  /*77e0*/  IMAD.IADD R34, R13, 0x1, R34 ;  /* 0x000000010d227824 */ /* 0x000fe200078e0222 */
[----:B------:R-:W-:Y:S01]  /*77f0*/  ISETP.GE.OR P3, PT, R49, R4, P3 ;  /* 0x000000043100720c */ /* 0x000fe20001f66670 */
[----:B0-----:R-:W-:Y:S01]  /*7800*/  IMAD.WIDE R26, R27, 0x2, R32 ;  /* 0x000000021b1a7825 */ /* 0x001fe200078e0220 */
[----:B------:R-:W-:-:S03]  /*7810*/  ISETP.LT.OR P4, PT, R36, -0x1, P4 ;  /* 0xffffffff2400780c */ /* 0x000fc60002781670 */
[----:B-----5:R-:W-:Y:S01]  /*7820*/  IMAD R47, R34, 0x20, R17 ;  /* 0x00000020222f7824 */ /* 0x020fe200078e0211 */
[----:B------:R-:W-:Y:S01]  /*7830*/  PRMT R34, RZ, 0x7610, R34 ;  /* 0x00007610ff227816 */ /* 0x000fe20000000022 */
[----:B------:R-:W4:Y:S02]  /*7840*/  @!P0 LDG.E.U16 R45, desc[UR6][R26.64] ;  /* 0x000000061a2d8981 */ /* 0x000f24000c1e1500 */
[----:B------:R-:W-:Y:S01]  /*7850*/  IMAD.WIDE R32, R47, 0x2, R32 ;  /* 0x000000022f207825 */ /* 0x000fe200078e0220 */
[----:B------:R-:W-:Y:S02]  /*7860*/  PRMT R47, RZ, 0x7610, R47 ;  /* 0x00007610ff2f7816 */ /* 0x000fe4000000002f */
[----:B------:R0:W2:Y:S01]  /*7870*/  @!P5 LDG.E.U16 R34, desc[UR6][R26.64+0x40] ;  /* 0x000040061a22d981 */ /* 0x0000a2000c1e1500 */
[----:B------:R-:W-:-:S03]  /*7880*/  PRMT R36, RZ, 0x7610, R36 ;  /* 0x00007610ff247816 */ /* 0x000fc60000000024 */
[----:B------:R-:W3:Y:S04]  /*7890*/  @!P3 LDG.E.U16 R47, desc[UR6][R32.64] ;  /* 0x00000006202fb981 */ /* 0x000ee8000c1e1500 */
[----:B------:R-:W3:Y:S01]  /*78a0*/  @!P4 LDG.E.U16 R36, desc[UR6][R32.64+0x40] ;  /* 0x000040062024c981 */ /* 0x000ee2000c1e1500 */
        /* <DEDUP_REMOVED lines=15> */
[----:B----4-:R-:W-:-:S04]  /*79a0*/  HFMA2 R45, R45.H0_H0, R26.H0_H0, RZ.H0_H0 ;  /* 0x2000001a2d2d7231 */ /* 0x010fc800000408ff */
[----:B--2---:R-:W-:-:S04]  /*79b0*/  HFMA2 R34, R34.H0_H0, R26.H1_H1, R45.H0_H0 ;  /* 0x3000001a22227231 */ /* 0x004fc8000004082d */
[----:B---3--:R-:W-:-:S04]  /*79c0*/  HFMA2 R34, R47.H0_H0, R27.H0_H0, R34.H0_H0 ;  /* 0x2000001b2f227231 */ /* 0x008fc80000040822 */
[----:B------:R-:W-:-:S04]  /*79d0*/  HFMA2 R36, R36.H0_H0, R27.H1_H1, R34.H0_H0 ;  /* 0x3000001b24247231 */ /* 0x000fc80000040822 */
[----:B------:R-:W-:-:S07]  /*79e0*/  HFMA2 R48, R43.H0_H0, R36.H0_H0, R48.H0_H0 ;  /* 0x200000242b307231 */ /* 0x000fce0000040830 */
.L_x_134:
[----:B------:R-:W-:Y:S05]  /*79f0*/  BSYNC.RECONVERGENT B1 ;  /* 0x0000000000017941 */ /* 0x000fea0003800200 */
.L_x_133:
[----:B------:R4:W5:Y:S01]  /*7a00*/  LDG.E.U16 R39, desc[UR6][R30.64+0x1e] ;  /* 0x00001e061e277981 */ /* 0x000962000c1e1500 */
[----:B------:R-:W-:Y:S04]  /*7a10*/  BSSY.RECONVERGENT B1, `(.L_x_135) ;  /* 0x000003b000017945 */ /* 0x000fe80003800200 */
[----:B------:R-:W-:Y:S05]  /*7a20*/  @P1 BRA `(.L_x_136) ;  /* 0x0000000000e41947 */ /* 0x000fea0003800000 */
[----:B------:R-:W0:Y:S01]  /*7a30*/  F2I.FLOOR.NTZ R45, R35 ;  /* 0x00000023002d7305 */ /* 0x000e220000207100 */
[----:B------:R-:W1:Y:S01]  /*7a40*/  LDC.64 R32, c[0x0][0x380] ;  /* 0x0000e000ff207b82 */ /* 0x000e620000000a00 */
[----:B------:R-:W-:-:S06]  /*7a50*/  PRMT R41, RZ, 0x7610, R41 ;  /* 0x00007610ff297816 */ /* 0x000fcc0000000029 */
[----:B------:R-:W2:Y:S01]  /*7a60*/  F2I.FLOOR.NTZ R36, R25 ;  /* 0x0000001900247305 */ /* 0x000ea20000207100 */
[CC--:B0-----:R-:W-:Y:S01]  /*7a70*/  ISETP.GE.AND P0, PT, R45.reuse, R4.reuse, PT ;  /* 0x000000042d00720c */ /* 0x0c1fe20003f06270 */
[C---:B------:R-:W-:Y:S01]  /*7a80*/  VIADD R27, R45.reuse, 0x1 ;  /* 0x000000012d1b7836 */ /* 0x040fe20000000000 */
[C---:B------:R-:W-:Y:S02]  /*7a90*/  ISETP.GE.AND P1, PT, R45.reuse, -0x1, PT ;  /* 0xffffffff2d00780c */ /* 0x040fe40003f26270 */
[----:B------:R-:W-:Y:S02]  /*7aa0*/  ISETP.GE.AND P3, PT, R45, RZ, PT ;  /* 0x000000ff2d00720c */ /* 0x000fe40003f66270 */
[----:B------:R-:W-:Y:S02]  /*7ab0*/  ISETP.GE.AND P4, PT, R27, R4, PT ;  /* 0x000000041b00720c */ /* 0x000fe40003f86270 */
[C---:B--2---:R-:W-:Y:S01]  /*7ac0*/  LOP3.LUT R26, R36.reuse, R45, RZ, 0xfc, !PT ;  /* 0x0000002d241a7212 */ /* 0x044fe200078efcff */
        /* <DEDUP_REMOVED lines=17> */
[----:B------:R-:W-:-:S03]  /*7be0*/  ISETP.LT.OR P4, PT, R38, -0x1, P4 ;  /* 0xffffffff2600780c */ /* 0x000fc60002781670 */
[----:B-----5:R-:W-:Y:S01]  /*7bf0*/  IMAD R43, R34, 0x20, R17 ;  /* 0x00000020222b7824 */ /* 0x020fe200078e0211 */
[----:B------:R-:W-:Y:S01]  /*7c00*/  PRMT R34, RZ, 0x7610, R34 ;  /* 0x00007610ff227816 */ /* 0x000fe20000000022 */
[----:B------:R-:W2:Y:S02]  /*7c10*/  @!P0 LDG.E.U16 R41, desc[UR6][R26.64] ;  /* 0x000000061a298981 */ /* 0x000ea4000c1e1500 */
[----:B------:R-:W-:Y:S01]  /*7c20*/  IMAD.WIDE R32, R43, 0x2, R32 ;  /* 0x000000022b207825 */ /* 0x000fe200078e0220 */
[----:B------:R-:W-:Y:S02]  /*7c30*/  PRMT R43, RZ, 0x7610, R43 ;  /* 0x00007610ff2b7816 */ /* 0x000fe4000000002b */
[----:B------:R0:W3:Y:S01]  /*7c40*/  @!P1 LDG.E.U16 R34, desc[UR6][R26.64+0x40] ;  /* 0x000040061a229981 */ /* 0x0000e2000c1e1500 */
[----:B------:R-:W-:-:S03]  /*7c50*/  PRMT R44, RZ, 0x7610, R44 ;  /* 0x00007610ff2c7816 */ /* 0x000fc6000000002c */
        /* <DEDUP_REMOVED lines=21> */
[----:B------:R-:W-:-:S07]  /*7db0*/  HFMA2 R48, R39.H0_H0, R44.H0_H0, R48.H0_H0 ;  /* 0x2000002c27307231 */ /* 0x000fce0000040830 */
.L_x_136:
[----:B------:R-:W-:Y:S05]  /*7dc0*/  BSYNC.RECONVERGENT B1 ;  /* 0x0000000000017941 */ /* 0x000fea0003800200 */
.L_x_135:
[----:B------:R-:W-:Y:S04]  /*7dd0*/  BSSY.RECONVERGENT B1, `(.L_x_137) ;  /* 0x000003c000017945 */ /* 0x000fe80003800200 */
[----:B------:R-:W-:Y:S05]  /*7de0*/  @P2 BRA `(.L_x_138) ;  /* 0x0000000000e82947 */ /* 0x000fea0003800000 */
[----:B------:R-:W0:Y:S01]  /*7df0*/  F2I.FLOOR.NTZ R45, R24 ;  /* 0x00000018002d7305 */ /* 0x000e220000207100 */
[----:B------:R-:W1:Y:S01]  /*7e00*/  LDC.64 R26, c[0x0][0x380] ;  /* 0x0000e000ff1a7b82 */ /* 0x000e620000000a00 */
[----:B-----5:R-:W-:Y:S01]  /*7e10*/  PRMT R39, RZ, 0x7610, R39 ;  /* 0x00007610ff277816 */ /* 0x020fe20000000027 */
[----:B------:R-:W2:Y:S05]  /*7e20*/  LDG.E.U16 R43, desc[UR6][R30.64+0x20] ;  /* 0x000020061e2b7981 */ /* 0x000eaa000c1e1500 */
[----:B------:R-:W3:Y:S01]  /*7e30*/  F2I.FLOOR.NTZ R36, R37 ;  /* 0x0000002500247305 */ /* 0x000ee20000207100 */
[C---:B0-----:R-:W-:Y:S01]  /*7e40*/  ISETP.GE.AND P0, PT, R45.reuse, R6, PT ;  /* 0x000000062d00720c */ /* 0x041fe20003f06270 */
[C---:B------:R-:W-:Y:S01]  /*7e50*/  VIADD R33, R45.reuse, 0x1 ;  /* 0x000000012d217836 */ /* 0x040fe20000000000 */
[----:B------:R-:W-:-:S02]  /*7e60*/  ISETP.GE.AND P1, PT, R45, -0x1, PT ;  /* 0xffffffff2d00780c */ /* 0x000fc40003f26270 */
[----:B------:R-:W-:Y:S02]  /*7e70*/  ISETP.GE.AND P2, PT, R45, RZ, PT ;  /* 0x000000ff2d00720c */ /* 0x000fe40003f46270 */
[-C--:B------:R-:W-:Y:S02]  /*7e80*/  ISETP.GE.AND P3, PT, R33, R6.reuse, PT ;  /* 0x000000062100720c */ /* 0x080fe40003f66270 */
[C---:B---3--:R-:W-:Y:S02]  /*7e90*/  LOP3.LUT R25, R36.reuse, R45, RZ, 0xfc, !PT ;  /* 0x0000002d24197212 */ /* 0x048fe400078efcff */
[C---:B------:R-:W-:Y:S02]  /*7ea0*/  ISETP.GE.OR P0, PT, R36.reuse, R5, P0 ;  /* 0x000000052400720c */ /* 0x040fe40000706670 */
[C---:B------:R-:W-:Y:S02]  /*7eb0*/  ISETP.LT.OR P1, PT, R36.reuse, RZ, !P1 ;  /* 0x000000ff2400720c */ /* 0x040fe40004f21670 */
[----:B------:R-:W-:Y:S01]  /*7ec0*/  ISETP.LT.OR P0, PT, R25, RZ, P0 ;  /* 0x000000ff1900720c */ /* 0x000fe20000701670 */
[C---:B------:R-:W-:Y:S01]  /*7ed0*/  IMAD R25, R36.reuse, R6, R45 ;  /* 0x0000000624197224 */ /* 0x040fe200078e022d */
[----:B------:R-:W-:-:S02]  /*7ee0*/  IADD3 R34, PT, PT, R36, 0x1, RZ ;  /* 0x0000000124227810 */ /* 0x000fc40007ffe0ff */
[-C--:B------:R-:W-:Y:S01]  /*7ef0*/  ISETP.GE.OR P1, PT, R36, R5.reuse, P1 ;  /* 0x000000052400720c */ /* 0x080fe20000f26670 */
[----:B------:R-:W-:Y:S01]  /*7f00*/  IMAD.IADD R32, R14, 0x1, R25 ;  /* 0x000000010e207824 */ /* 0x000fe200078e0219 */
[----:B------:R-:W-:Y:S01]  /*7f10*/  ISETP.LT.OR P2, PT, R36, -0x1, !P2 ;  /* 0xffffffff2400780c */ /* 0x000fe20005741670 */
[-C--:B------:R-:W-:Y:S01]  /*7f20*/  IMAD R35, R34, R6.reuse, R45 ;  /* 0x0000000622237224 */ /* 0x080fe200078e022d */
[----:B------:R-:W-:Y:S01]  /*7f30*/  ISETP.GE.OR P1, PT, R33, R6, P1 ;  /* 0x000000062100720c */ /* 0x000fe20000f26670 */
[----:B------:R-:W-:Y:S01]  /*7f40*/  IMAD R33, R32, 0x20, R17 ;  /* 0x0000002020217824 */ /* 0x000fe200078e0211 */
[CC--:B------:R-:W-:Y:S02]  /*7f50*/  ISETP.GE.OR P2, PT, R34.reuse, R5.reuse, P2 ;  /* 0x000000052200720c */ /* 0x0c0fe40001746670 */
[----:B------:R-:W-:Y:S01]  /*7f60*/  ISETP.GE.OR P3, PT, R34, R5, P3 ;  /* 0x000000052200720c */ /* 0x000fe20001f66670 */
[----:B------:R-:W-:Y:S01]  /*7f70*/  IMAD.IADD R34, R14, 0x1, R35 ;  /* 0x000000010e227824 */ /* 0x000fe200078e0223 */
[----:B------:R-:W-:Y:S01]  /*7f80*/  PRMT R25, RZ, 0x7610, R25 ;  /* 0x00007610ff197816 */ /* 0x000fe20000000019 */
[----:B-1----:R-:W-:Y:S01]  /*7f90*/  IMAD.WIDE R32, R33, 0x2, R26 ;  /* 0x0000000221207825 */ /* 0x002fe200078e021a */
[----:B------:R-:W-:-:S02]  /*7fa0*/  VIMNMX R38, PT, PT, R36, R45, PT ;  /* 0x0000002d24267248 */ /* 0x000fc40003fe0100 */
[----:B------:R-:W-:Y:S01]  /*7fb0*/  ISETP.GE.OR P2, PT, R45, R6, P2 ;  /* 0x000000062d00720c */ /* 0x000fe20001746670 */
[----:B------:R-:W-:Y:S01]  /*7fc0*/  IMAD R35, R34, 0x20, R17 ;  /* 0x0000002022237824 */ /* 0x000fe200078e0211 */
[----:B------:R-:W-:Y:S01]  /*7fd0*/  ISETP.LT.OR P3, PT, R38, -0x1, P3 ;  /* 0xffffffff2600780c */ /* 0x000fe20001f61670 */
[----:B------:R-:W3:Y:S01]  /*7fe0*/  @!P0 LDG.E.U16 R25, desc[UR6][R32.64] ;  /* 0x0000000620198981 */ /* 0x000ee2000c1e1500 */
[----:B------:R-:W-:Y:S01]  /*7ff0*/  PRMT R41, RZ, 0x7610, R41 ;  /* 0x00007610ff297816 */ /* 0x000fe20000000029 */
[----:B------:R-:W-:Y:S02]  /*8000*/  IMAD.WIDE R26, R35, 0x2, R26 ;  /* 0x00000002231a7825 */ /* 0x000fe400078e021a */
[----:B------:R-:W4:Y:S01]  /*8010*/  @!P1 LDG.E.U16 R39, desc[UR6][R32.64+0x40] ;  /* 0x0000400620279981 */ /* 0x000f22000c1e1500 */
[----:B------:R-:W-:-:S05]  /*8020*/  PRMT R40, RZ, 0x7610, R40 ;  /* 0x00007610ff287816 */ /* 0x000fca0000000028 */
        /* <DEDUP_REMOVED lines=11> */
[----:B------:R-:W-:-:S02]  /*80e0*/  F2FP.F16.F32.PACK_AB R36, RZ, R36 ;  /* 0x00000024ff24723e */ /* 0x000fc400000000ff */
[----:B------:R-:W-:Y:S01]  /*80f0*/  PRMT R38, R38, 0x5410, R24 ;  /* 0x0000541026267816 */ /* 0x000fe20000000018 */
[----:B------:R-:W-:-:S04]  /*8100*/  FADD R34, R37, -R34 ;  /* 0x8000002225227221 */ /* 0x000fc80000000000 */
[----:B------:R-:W-:Y:S01]  /*8110*/  HMUL2 R24, R36.H0_H0, R38 ;  /* 0x0000002624187232 */ /* 0x000fe20000000800 */
[----:B------:R-:W-:-:S03]  /*8120*/  F2FP.F16.F32.PACK_AB R34, RZ, R34 ;  /* 0x00000022ff22723e */ /* 0x000fc600000000ff */
[----:B---3--:R-:W-:Y:S02]  /*8130*/  HFMA2 R26, R25.H0_H0, R24.H0_H0, RZ.H0_H0 ;  /* 0x20000018191a7231 */ /* 0x008fe400000408ff */
[----:B------:R-:W-:Y:S02]  /*8140*/  HMUL2 R25, R34.H0_H0, R38 ;  /* 0x0000002622197232 */ /* 0x000fe40000000800 */
[----:B----4-:R-:W-:-:S04]  /*8150*/  HFMA2 R26, R39.H0_H0, R24.H1_H1, R26.H0_H0 ;  /* 0x30000018271a7231 */ /* 0x010fc8000004081a */
[----:B--2---:R-:W-:-:S04]  /*8160*/  HFMA2 R24, R41.H0_H0, R25.H0_H0, R26.H0_H0 ;  /* 0x2000001929187231 */ /* 0x004fc8000004081a */
[----:B------:R-:W-:-:S04]  /*8170*/  HFMA2 R24, R40.H0_H0, R25.H1_H1, R24.H0_H0 ;  /* 0x3000001928187231 */ /* 0x000fc80000040818 */
[----:B------:R-:W-:-:S07]  /*8180*/  HFMA2 R48, R43.H0_H0, R24.H0_H0, R48.H0_H0 ;  /* 0x200000182b307231 */ /* 0x000fce0000040830 */
.L_x_138:
[----:B------:R-:W-:Y:S05]  /*8190*/  BSYNC.RECONVERGENT B1 ;  /* 0x0000000000017941 */ /* 0x000fea0003800200 */
.L_x_137:
[----:B------:R0:W5:Y:S04]  /*81a0*/  LDG.E.U16 R26, desc[UR6][R28.64+0x48] ;  /* 0x000048061c1a7981 */ /* 0x000168000c1e1500 */
[----:B------:R0:W5:Y:S04]  /*81b0*/  LDG.E.U16 R27, desc[UR6][R28.64+0x4a] ;  /* 0x00004a061c1b7981 */ /* 0x000168000c1e1500 */
[----:B------:R0:W5:Y:S04]  /*81c0*/  LDG.E.U16 R36, desc[UR6][R28.64+0x4c] ;  /* 0x00004c061c247981 */ /* 0x000168000c1e1500 */
[----:B------:R0:W5:Y:S04]  /*81d0*/  LDG.E.U16 R37, desc[UR6][R28.64+0x4e] ;  /* 0x00004e061c257981 */ /* 0x000168000c1e1500 */
[----:B------:R0:W5:Y:S04]  /*81e0*/  LDG.E.U16 R38, desc[UR6][R28.64+0x50] ;  /* 0x000050061c267981 */ /* 0x000168000c1e1500 */
[----:B-----5:R0:W5:Y:S04]  /*81f0*/  LDG.E.U16 R39, desc[UR6][R28.64+0x52] ;  /* 0x000052061c277981 */ /* 0x020168000c1e1500 */
        /* <DEDUP_REMOVED lines=10> */
[----:B------:R-:W-:-:S02]  /*82a0*/  HADD2.F32 R23, -RZ, R23.H0_H0 ;  /* 0x20000017ff177230 */ /* 0x000fc40000004100 */
[----:B------:R-:W-:Y:S01]  /*82b0*/  HADD2.F32 R22, -RZ, R22.H0_H0 ;  /* 0x20000016ff167230 */ /* 0x000fe20000004100 */
[----:B------:R0:W5:Y:S02]  /*82c0*/  LDG.E.U16 R47, desc[UR6][R30.64+0x22] ;  /* 0x000022061e2f7981 */ /* 0x000164000c1e1500 */
[----:B------:R-:W-:Y:S02]  /*82d0*/  FADD R24, R23, 1 ;  /* 0x3f80000017187421 */ /* 0x000fe40000000000 */
[----:B------:R-:W-:Y:S02]  /*82e0*/  FADD R23, R22, 1 ;  /* 0x3f80000016177421 */ /* 0x000fe40000000000 */
[----:B------:R-:W-:Y:S02]  /*82f0*/  FMUL R25, R19, R24 ;  /* 0x0000001813197220 */ /* 0x000fe40000400000 */
[----:B------:R-:W-:Y:S02]  /*8300*/  FMUL R23, R18, R23 ;  /* 0x0000001712177220 */ /* 0x000fe40000400000 */
[----:B------:R-:W-:-:S02]  /*8310*/  FFMA R52, R25, R46, -0.5 ;  /* 0xbf00000019347423 */ /* 0x000fc4000000002e */
[----:B------:R-:W-:-:S03]  /*8320*/  FFMA R51, R23, R46, -0.5 ;  /* 0xbf00000017337423 */ /* 0x000fc6000000002e */
[----:B------:R-:W-:-:S04]  /*8330*/  FSETP.GT.AND P0, PT, R52, -1, PT ;  /* 0xbf8000003400780b */ /* 0x000fc80003f04000 */
[----:B------:R-:W-:-:S04]  /*8340*/  FSETP.LEU.OR P0, PT, R51, -1, !P0 ;  /* 0xbf8000003300780b */ /* 0x000fc8000470b400 */
[----:B------:R-:W-:-:S04]  /*8350*/  FSETP.GEU.OR P0, PT, R51, R18, P0 ;  /* 0x000000123300720b */ /* 0x000fc8000070e400 */
[----:B------:R-:W-:Y:S01]  /*8360*/  FSETP.GEU.OR P0, PT, R52, R19, P0 ;  /* 0x000000133400720b */ /* 0x000fe2000070e400 */
[----:B------:R-:W-:-:S12]  /*8370*/  BSSY.RECONVERGENT B1, `(.L_x_139) ;  /* 0x000003b000017945 */ /* 0x000fd80003800200 */
[----:B0-----:R-:W-:Y:S05]  /*8380*/  @P0 BRA `(.L_x_140) ;  /* 0x0000000000e40947 */ /* 0x001fea0003800000 */
[----:B------:R-:W0:Y:S01]  /*8390*/  F2I.FLOOR.NTZ R57, R52 ;  /* 0x0000003400397305 */ /* 0x000e220000207100 */
[----:B------:R-:W1:Y:S07]  /*83a0*/  LDC.64 R22, c[0x0][0x380] ;  /* 0x0000e000ff167b82 */ /* 0x000e6e0000000a00 */
[----:B------:R-:W2:Y:S01]  /*83b0*/  F2I.FLOOR.NTZ R54, R51 ;  /* 0x0000003300367305 */ /* 0x000ea20000207100 */
[C---:B0-----:R-:W-:Y:S01]  /*83c0*/  ISETP.GE.AND P0, PT, R57.reuse, R6, PT ;  /* 0x000000063900720c */ /* 0x041fe20003f06270 */
[C---:B------:R-:W-:Y:S01]  /*83d0*/  VIADD R53, R57.reuse, 0x1 ;  /* 0x0000000139357836 */ /* 0x040fe20000000000 */
[----:B------:R-:W-:-:S02]  /*83e0*/  ISETP.GE.AND P1, PT, R57, -0x1, PT ;  /* 0xffffffff3900780c */ /* 0x000fc40003f26270 */
[----:B------:R-:W-:Y:S02]  /*83f0*/  ISETP.GE.AND P2, PT, R57, RZ, PT ;  /* 0x000000ff3900720c */ /* 0x000fe40003f46270 */
[-C--:B------:R-:W-:Y:S02]  /*8400*/  ISETP.GE.AND P3, PT, R53, R6.reuse, PT ;  /* 0x000000063500720c */ /* 0x080fe40003f66270 */
[C---:B--2---:R-:W-:Y:S01]  /*8410*/  LOP3.LUT R24, R54.reuse, R57, RZ, 0xfc, !PT ;  /* 0x0000003936187212 */ /* 0x044fe200078efcff */
[CC--:B------:R-:W-:Y:S01]  /*8420*/  IMAD R25, R54.reuse, R6.reuse, R57 ;  /* 0x0000000636197224 */ /* 0x0c0fe200078e0239 */
[CC--:B------:R-:W-:Y:S01]  /*8430*/  ISETP.GE.OR P0, PT, R54.reuse, R5.reuse, P0 ;  /* 0x000000053600720c */ /* 0x0c0fe20000706670 */
[C---:B------:R-:W-:Y:S01]  /*8440*/  VIADD R50, R54.reuse, 0x1 ;  /* 0x0000000136327836 */ /* 0x040fe20000000000 */
[----:B------:R-:W-:Y:S02]  /*8450*/  ISETP.LT.OR P1, PT, R54, RZ, !P1 ;  /* 0x000000ff3600720c */ /* 0x000fe40004f21670 */
[----:B------:R-:W-:Y:S01]  /*8460*/  ISETP.LT.OR P0, PT, R24, RZ, P0 ;  /* 0x000000ff1800720c */ /* 0x000fe20000701670 */
[----:B------:R-:W-:Y:S01]  /*8470*/  IMAD.IADD R24, R14, 0x1, R25 ;  /* 0x000000010e187824 */ /* 0x000fe200078e0219 */
[----:B------:R-:W-:Y:S01]  /*8480*/  ISETP.LT.OR P2, PT, R54, -0x1, !P2 ;  /* 0xffffffff3600780c */ /* 0x000fe20005741670 */
[----:B------:R-:W-:Y:S01]  /*8490*/  IMAD R49, R50, R6, R57 ;  /* 0x0000000632317224 */ /* 0x000fe200078e0239 */
[-C--:B------:R-:W-:Y:S01]  /*84a0*/  ISETP.GE.OR P1, PT, R54, R5.reuse, P1 ;  /* 0x000000053600720c */ /* 0x080fe20000f26670 */
[----:B------:R-:W-:Y:S01]  /*84b0*/  IMAD R25, R24, 0x20, R17 ;  /* 0x0000002018197824 */ /* 0x000fe200078e0211 */
[----:B------:R-:W-:-:S02]  /*84c0*/  ISETP.GE.OR P2, PT, R50, R5, P2 ;  /* 0x000000053200720c */ /* 0x000fc40001746670 */
[-C--:B------:R-:W-:Y:S01]  /*84d0*/  ISETP.GE.OR P1, PT, R53, R6.reuse, P1 ;  /* 0x000000063500720c */ /* 0x080fe20000f26670 */
[----:B-1----:R-:W-:Y:S01]  /*84e0*/  IMAD.WIDE R24, R25, 0x2, R22 ;  /* 0x0000000219187825 */ /* 0x002fe200078e0216 */
[----:B------:R-:W-:Y:S02]  /*84f0*/  ISETP.GE.OR P3, PT, R50, R5, P3 ;  /* 0x000000053200720c */ /* 0x000fe40001f66670 */
[----:B------:R-:W-:Y:S01]  /*8500*/  VIMNMX R55, PT, PT, R54, R57, PT ;  /* 0x0000003936377248 */ /* 0x000fe20003fe0100 */
[--C-:B------:R-:W-:Y:S01]  /*8510*/  IMAD.IADD R50, R14, 0x1, R49.reuse ;  /* 0x000000010e327824 */ /* 0x100fe200078e0231 */
[----:B------:R-:W-:Y:S02]  /*8520*/  PRMT R49, RZ, 0x7610, R49 ;  /* 0x00007610ff317816 */ /* 0x000fe40000000031 */
[----:B------:R-:W-:Y:S01]  /*8530*/  ISETP.GE.OR P2, PT, R57, R6, P2 ;  /* 0x000000063900720c */ /* 0x000fe20001746670 */
[----:B------:R-:W-:Y:S01]  /*8540*/  IMAD R53, R50, 0x20, R17 ;  /* 0x0000002032357824 */ /* 0x000fe200078e0211 */
[----:B------:R-:W-:-:S02]  /*8550*/  PRMT R50, RZ, 0x7610, R50 ;  /* 0x00007610ff327816 */ /* 0x000fc40000000032 */
[----:B------:R-:W-:Y:S01]  /*8560*/  ISETP.LT.OR P3, PT, R55, -0x1, P3 ;  /* 0xffffffff3700780c */ /* 0x000fe20001f61670 */
[----:B------:R-:W2:Y:S01]  /*8570*/  @!P0 LDG.E.U16 R49, desc[UR6][R24.64] ;  /* 0x0000000618318981 */ /* 0x000ea2000c1e1500 */
[----:B------:R-:W-:Y:S01]  /*8580*/  PRMT R55, RZ, 0x7610, R55 ;  /* 0x00007610ff377816 */ /* 0x000fe20000000037 */
[----:B------:R-:W-:Y:S02]  /*8590*/  IMAD.WIDE R22, R53, 0x2, R22 ;  /* 0x0000000235167825 */ /* 0x000fe400078e0216 */
[----:B------:R-:W3:Y:S01]  /*85a0*/  @!P1 LDG.E.U16 R50, desc[UR6][R24.64+0x40] ;  /* 0x0000400618329981 */ /* 0x000ee2000c1e1500 */
        /* <DEDUP_REMOVED lines=15> */
[----:B0-----:R-:W-:-:S03]  /*86a0*/  F2FP.F16.F32.PACK_AB R23, RZ, R51 ;  /* 0x00000033ff17723e */ /* 0x001fc600000000ff */
[-C--:B------:R-:W-:Y:S02]  /*86b0*/  HMUL2 R22, R56.H0_H0, R58.reuse ;  /* 0x0000003a38167232 */ /* 0x080fe40000000800 */
[----:B------:R-:W-:Y:S02]  /*86c0*/  HMUL2 R23, R23.H0_H0, R58 ;  /* 0x0000003a17177232 */ /* 0x000fe40000000800 */
[----:B--2---:R-:W-:-:S04]  /*86d0*/  HFMA2 R25, R49.H0_H0, R22.H0_H0, RZ.H0_H0 ;  /* 0x2000001631197231 */ /* 0x004fc800000408ff */
[----:B---3--:R-:W-:-:S04]  /*86e0*/  HFMA2 R25, R50.H0_H0, R22.H1_H1, R25.H0_H0 ;  /* 0x3000001632197231 */ /* 0x008fc80000040819 */
[----:B----4-:R-:W-:-:S04]  /*86f0*/  HFMA2 R24, R55.H0_H0, R23.H0_H0, R25.H0_H0 ;  /* 0x2000001737187231 */ /* 0x010fc80000040819 */
[----:B------:R-:W-:-:S04]  /*8700*/  HFMA2 R24, R53.H0_H0, R23.H1_H1, R24.H0_H0 ;  /* 0x3000001735187231 */ /* 0x000fc80000040818 */
[----:B-----5:R-:W-:-:S07]  /*8710*/  HFMA2 R48, R47.H0_H0, R24.H0_H0, R48.H0_H0 ;  /* 0x200000182f307231 */ /* 0x020fce0000040830 */
.L_x_140:
[----:B------:R-:W-:Y:S05]  /*8720*/  BSYNC.RECONVERGENT B1 ;  /* 0x0000000000017941 */ /* 0x000fea0003800200 */
.L_x_139:
[----:B------:R-:W-:Y:S02]  /*8730*/  HADD2.F32 R26, -RZ, R26.H0_H0 ;  /* 0x2000001aff1a7230 */ /* 0x000fe40000004100 */
[----:B-----5:R-:W-:Y:S02]  /*8740*/  HADD2.F32 R25, -RZ, R39.H0_H0 ;  /* 0x20000027ff197230 */ /* 0x020fe40000004100 */
[----:B------:R-:W-:Y:S02]  /*8750*/  HADD2.F32 R40, -RZ, R40.H0_H0 ;  /* 0x20000028ff287230 */ /* 0x000fe40000004100 */
[----:B------:R-:W-:Y:S01]  /*8760*/  FADD R23, R26, 1 ;  /* 0x3f8000001a177421 */ /* 0x000fe20000000000 */
[----:B------:R-:W-:Y:S02]  /*8770*/  HADD2.F32 R45, -RZ, R45.H0_H0 ;  /* 0x2000002dff2d7230 */ /* 0x000fe40000004100 */
[----:B------:R-:W-:Y:S01]  /*8780*/  FADD R26, R25, 1 ;  /* 0x3f800000191a7421 */ /* 0x000fe20000000000 */
[----:B------:R-:W-:-:S02]  /*8790*/  HADD2.F32 R47, -RZ, R41.H0_H0 ;  /* 0x20000029ff2f7230 */ /* 0x000fc40000004100 */
[----:B------:R-:W-:Y:S01]  /*87a0*/  FADD R41, R40, 1 ;  /* 0x3f80000028297421 */ /* 0x000fe20000000000 */
[----:B------:R-:W-:Y:S02]  /*87b0*/  HADD2.F32 R27, -RZ, R27.H0_H0 ;  /* 0x2000001bff1b7230 */ /* 0x000fe40000004100 */
[----:B------:R-:W-:Y:S01]  /*87c0*/  FADD R40, R45, 1 ;  /* 0x3f8000002d287421 */ /* 0x000fe20000000000 */
[C---:B------:R-:W-:Y:S01]  /*87d0*/  FMUL R45, R19.reuse, R26 ;  /* 0x0000001a132d7220 */ /* 0x040fe20000400000 */
[----:B------:R-:W-:Y:S02]  /*87e0*/  HADD2.F32 R38, -RZ, R38.H0_H0 ;  /* 0x20000026ff267230 */ /* 0x000fe40000004100 */
[----:B------:R-:W-:Y:S01]  /*87f0*/  FMUL R23, R18, R23 ;  /* 0x0000001712177220 */ /* 0x000fe20000400000 */
[----:B------:R-:W-:Y:S01]  /*8800*/  FMUL R59, R19, R40 ;  /* 0x00000028133b7220 */ /* 0x000fe20000400000 */
[----:B------:R-:W-:Y:S01]  /*8810*/  FFMA R40, R45, R46, -0.5 ;  /* 0xbf0000002d287423 */ /* 0x000fe2000000002e */
[----:B------:R-:W-:Y:S01]  /*8820*/  FADD R22, R27, 1 ;  /* 0x3f8000001b167421 */ /* 0x000fe20000000000 */
[----:B------:R0:W5:Y:S01]  /*8830*/  LDG.E.U16 R45, desc[UR6][R30.64+0x24] ;  /* 0x000024061e2d7981 */ /* 0x000162000c1e1500 */
[----:B------:R-:W-:-:S02]  /*8840*/  HADD2.F32 R49, -RZ, R43.H0_H0 ;  /* 0x2000002bff317230 */ /* 0x000fc40000004100 */
[----:B------:R-:W-:Y:S01]  /*8850*/  FADD R39, R38, 1 ;  /* 0x3f80000026277421 */ /* 0x000fe20000000000 */
[----:B------:R-:W-:Y:S02]  /*8860*/  HADD2.F32 R44, -RZ, R44.H0_H0 ;  /* 0x2000002cff2c7230 */ /* 0x000fe40000004100 */
[----:B------:R-:W-:Y:S01]  /*8870*/  FMUL R25, R19, R22 ;  /* 0x0000001613197220 */ /* 0x000fe20000400000 */
[----:B------:R-:W-:Y:S02]  /*8880*/  HADD2.F32 R36, -RZ, R36.H0_H0 ;  /* 0x20000024ff247230 */ /* 0x000fe40000004100 */
[----:B------:R-:W-:Y:S01]  /*8890*/  FADD R38, R49, 1 ;  /* 0x3f80000031267421 */ /* 0x000fe20000000000 */
[----:B------:R-:W-:Y:S02]  /*88a0*/  HADD2.F32 R37, -RZ, R37.H0_H0 ;  /* 0x20000025ff257230 */ /* 0x000fe40000004100 */
[----:B------:R-:W-:Y:S01]  /*88b0*/  FADD R49, R44, 1 ;  /* 0x3f8000002c317421 */ /* 0x000fe20000000000 */
[----:B------:R-:W-:Y:S01]  /*88c0*/  FFMA R50, R25, R46, -0.5 ;  /* 0xbf00000019327423 */ /* 0x000fe2000000002e */
[----:B------:R-:W-:-:S02]  /*88d0*/  HADD2.F32 R42, -RZ, R42.H0_H0 ;  /* 0x2000002aff2a7230 */ /* 0x000fc40000004100 */
[----:B------:R-:W-:Y:S01]  /*88e0*/  FADD R27, R36, 1 ;  /* 0x3f800000241b7421 */ /* 0x000fe20000000000 */
[----:B------:R-:W-:Y:S01]  /*88f0*/  FMUL R57, R18, R49 ;  /* 0x0000003112397220 */ /* 0x000fe20000400000 */
[----:B------:R-:W-:Y:S01]  /*8900*/  FFMA R49, R23, R46, -0.5 ;  /* 0xbf00000017317423 */ /* 0x000fe2000000002e */
[----:B------:R-:W-:Y:S01]  /*8910*/  FSETP.GT.AND P3, PT, R50, -1, PT ;  /* 0xbf8000003200780b */ /* 0x000fe20003f64000 */
[----:B------:R-:W-:Y:S01]  /*8920*/  FADD R24, R37, 1 ;  /* 0x3f80000025187421 */ /* 0x000fe20000000000 */
[----:B------:R-:W-:Y:S01]  /*8930*/  FADD R36, R47, 1 ;  /* 0x3f8000002f247421 */ /* 0x000fe20000000000 */
[----:B------:R-:W-:Y:S01]  /*8940*/  FADD R43, R42, 1 ;  /* 0x3f8000002a2b7421 */ /* 0x000fe20000000000 */
[----:B------:R-:W-:Y:S01]  /*8950*/  FSETP.LEU.OR P3, PT, R49, -1, !P3 ;  /* 0xbf8000003100780b */ /* 0x000fe20005f6b400 */
[C---:B------:R-:W-:Y:S01]  /*8960*/  FMUL R37, R19.reuse, R24 ;  /* 0x0000001813257220 */ /* 0x040fe20000400000 */
[C---:B------:R-:W-:Y:S01]  /*8970*/  FMUL R51, R19.reuse, R36 ;  /* 0x0000002413337220 */ /* 0x040fe20000400000 */
[----:B------:R-:W-:Y:S01]  /*8980*/  FMUL R55, R19, R38 ;  /* 0x0000002613377220 */ /* 0x000fe20000400000 */
[----:B------:R-:W-:Y:S01]  /*8990*/  FSETP.GEU.OR P3, PT, R49, R18, P3 ;  /* 0x000000123100720b */ /* 0x000fe20001f6e400 */
[C---:B------:R-:W-:Y:S01]  /*89a0*/  FMUL R27, R18.reuse, R27 ;  /* 0x0000001b121b7220 */ /* 0x040fe20000400000 */
[C---:B------:R-:W-:Y:S01]  /*89b0*/  FMUL R39, R18.reuse, R39 ;  /* 0x0000002712277220 */ /* 0x040fe20000400000 */
[C---:B------:R-:W-:Y:S01]  /*89c0*/  FMUL R47, R18.reuse, R41 ;  /* 0x00000029122f7220 */ /* 0x040fe20000400000 */
[----:B------:R-:W-:Y:S01]  /*89d0*/  FMUL R53, R18, R43 ;  /* 0x0000002b12357220 */ /* 0x000fe20000400000 */
[-C--:B------:R-:W-:Y:S01]  /*89e0*/  FFMA R42, R37, R46.reuse, -0.5 ;  /* 0xbf000000252a7423 */ /* 0x080fe2000000002e */
[-C--:B------:R-:W-:Y:S01]  /*89f0*/  FFMA R38, R51, R46.reuse, -0.5 ;  /* 0xbf00000033267423 */ /* 0x080fe2000000002e */
[-C--:B------:R-:W-:Y:S01]  /*8a00*/  FFMA R36, R55, R46.reuse, -0.5 ;  /* 0xbf00000037247423 */ /* 0x080fe2000000002e */
[-C--:B------:R-:W-:Y:S01]  /*8a10*/  FFMA R26, R59, R46.reuse, -0.5 ;  /* 0xbf0000003b1a7423 */ /* 0x080fe2000000002e */
[----:B------:R-:W-:Y:S01]  /*8a20*/  FSETP.GEU.OR P3, PT, R50, R19, P3 ;  /* 0x000000133200720b */ /* 0x000fe20001f6e400 */
[-C--:B------:R-:W-:Y:S01]  /*8a30*/  FFMA R43, R27, R46.reuse, -0.5 ;  /* 0xbf0000001b2b7423 */ /* 0x080fe2000000002e */
[-C--:B------:R-:W-:Y:S01]  /*8a40*/  FFMA R41, R39, R46.reuse, -0.5 ;  /* 0xbf00000027297423 */ /* 0x080fe2000000002e */
        /* <DEDUP_REMOVED lines=17> */
[-C--:B------:R-:W-:Y:S02]  /*8b60*/  FSETP.GEU.OR P1, PT, R27, R18.reuse, P1 ;  /* 0x000000121b00720b */ /* 0x080fe40000f2e400 */
[----:B------:R-:W-:Y:S02]  /*8b70*/  FSETP.GEU.OR P2, PT, R37, R18, P2 ;  /* 0x000000122500720b */ /* 0x000fe4000174e400 */
[-C--:B------:R-:W-:Y:S02]  /*8b80*/  FSETP.GEU.OR P0, PT, R42, R19.reuse, P0 ;  /* 0x000000132a00720b */ /* 0x080fe4000070e400 */
[-C--:B------:R-:W-:Y:S02]  /*8b90*/  FSETP.GEU.OR P4, PT, R40, R19.reuse, P4 ;  /* 0x000000132800720b */ /* 0x080fe4000278e400 */
[-C--:B------:R-:W-:Y:S02]  /*8ba0*/  FSETP.GEU.OR P5, PT, R38, R19.reuse, P5 ;  /* 0x000000132600720b */ /* 0x080fe40002fae400 */
[----:B------:R-:W-:-:S02]  /*8bb0*/  FSETP.GEU.OR P1, PT, R36, R19, P1 ;  /* 0x000000132400720b */ /* 0x000fc40000f2e400 */
[----:B------:R-:W-:Y:S01]  /*8bc0*/  FSETP.GEU.OR P2, PT, R26, R19, P2 ;  /* 0x000000131a00720b */ /* 0x000fe2000174e400 */
[----:B0-----:R-:W-:-:S12]  /*8bd0*/  @P3 BRA `(.L_x_142) ;  /* 0x0000000000e43947 */ /* 0x001fd80003800000 */
[----:B------:R-:W0:Y:S01]  /*8be0*/  F2I.FLOOR.NTZ R51, R50 ;  /* 0x0000003200337305 */ /* 0x000e220000207100 */
[----:B------:R-:W1:Y:S01]  /*8bf0*/  LDC.64 R22, c[0x0][0x380] ;  /* 0x0000e000ff167b82 */ /* 0x000e620000000a00 */
[----:B------:R-:W-:Y:S02]  /*8c00*/  PRMT R47, RZ, 0x7610, R47 ;  /* 0x00007610ff2f7816 */ /* 0x000fe4000000002f */
[----:B------:R-:W-:-:S04]  /*8c10*/  PRMT R44, RZ, 0x7610, R44 ;  /* 0x00007610ff2c7816 */ /* 0x000fc8000000002c */
[----:B------:R-:W2:Y:S01]  /*8c20*/  F2I.FLOOR.NTZ R52, R49 ;  /* 0x0000003100347305 */ /* 0x000ea20000207100 */
[CC--:B0-----:R-:W-:Y:S02]  /*8c30*/  ISETP.GE.AND P6, PT, R51.reuse, R6.reuse, PT ;  /* 0x000000063300720c */ /* 0x0c1fe40003fc6270 */
[C---:B------:R-:W-:Y:S02]  /*8c40*/  ISETP.GE.AND P3, PT, R51.reuse, -0x1, PT ;  /* 0xffffffff3300780c */ /* 0x040fe40003f66270 */
[----:B------:R-:W-:Y:S02]  /*8c50*/  IADD3 R53, PT, PT, R51, 0x1, RZ ;  /* 0x0000000133357810 */ /* 0x000fe40007ffe0ff */
[C---:B--2---:R-:W-:Y:S01]  /*8c60*/  LOP3.LUT R24, R52.reuse, R51, RZ, 0xfc, !PT ;  /* 0x0000003334187212 */ /* 0x044fe200078efcff */
[C---:B------:R-:W-:Y:S01]  /*8c70*/  IMAD R25, R52.reuse, R6, R51 ;  /* 0x0000000634197224 */ /* 0x040fe200078e0233 */
[C---:B------:R-:W-:Y:S02]  /*8c80*/  ISETP.GE.OR P6, PT, R52.reuse, R5, P6 ;  /* 0x000000053400720c */ /* 0x040fe400037c6670 */
[----:B------:R-:W-:-:S02]  /*8c90*/  ISETP.LT.OR P3, PT, R52, RZ, !P3 ;  /* 0x000000ff3400720c */ /* 0x000fc40005f61670 */
[----:B------:R-:W-:Y:S01]  /*8ca0*/  ISETP.LT.OR P6, PT, R24, RZ, P6 ;  /* 0x000000ff1800720c */ /* 0x000fe200037c1670 */
[----:B------:R-:W-:Y:S01]  /*8cb0*/  IMAD.IADD R24, R14, 0x1, R25 ;  /* 0x000000010e187824 */ /* 0x000fe200078e0219 */
[----:B------:R-:W-:-:S03]  /*8cc0*/  ISETP.GE.OR P3, PT, R52, R5, P3 ;  /* 0x000000053400720c */ /* 0x000fc60001f66670 */
[----:B------:R-:W-:Y:S01]  /*8cd0*/  IMAD R25, R24, 0x20, R17 ;  /* 0x0000002018197824 */ /* 0x000fe200078e0211 */
[----:B------:R-:W-:-:S03]  /*8ce0*/  ISETP.GE.OR P3, PT, R53, R6, P3 ;  /* 0x000000063500720c */ /* 0x000fc60001f66670 */
[----:B-1----:R-:W-:-:S05]  /*8cf0*/  IMAD.WIDE R24, R25, 0x2, R22 ;  /* 0x0000000219187825 */ /* 0x002fca00078e0216 */
        /* <DEDUP_REMOVED lines=14> */
[----:B0-----:R-:W-:Y:S01]  /*8de0*/  PRMT R25, RZ, 0x7610, R25 ;  /* 0x00007610ff197816 */ /* 0x001fe20000000019 */
        /* <DEDUP_REMOVED lines=24> */
.L_x_142:
[----:B------:R-:W-:Y:S05]  /*8f70*/  BSYNC.RECONVERGENT B1 ;  /* 0x0000000000017941 */ /* 0x000fea0003800200 */
.L_x_141:
[----:B-----5:R0:W5:Y:S01]  /*8f80*/  LDG.E.U16 R45, desc[UR6][R30.64+0x26] ;  /* 0x000026061e2d7981 */ /* 0x020162000c1e1500 */
        /* <DEDUP_REMOVED lines=9> */
[----:B------:R-:W-:Y:S01]  /*9020*/  ISETP.GE.AND P3, PT, R51, RZ, PT ;  /* 0x000000ff3300720c */ /* 0x000fe20003f66270 */
[C---:B--2---:R-:W-:Y:S01]  /*9030*/  IMAD R25, R50.reuse, R6, R51 ;  /* 0x0000000632197224 */ /* 0x044fe200078e0233 */
[C---:B------:R-:W-:Y:S02]  /*9040*/  LOP3.LUT R24, R50.reuse, R51, RZ, 0xfc, !PT ;  /* 0x0000003332187212 */ /* 0x040fe400078efcff */
[----:B------:R-:W-:Y:S01]  /*9050*/  ISETP.GE.OR P0, PT, R50, R5, P0 ;  /* 0x000000053200720c */ /* 0x000fe20000706670 */
[----:B------:R-:W-:Y:S01]  /*9060*/  IMAD.IADD R44, R14, 0x1, R25 ;  /* 0x000000010e2c7824 */ /* 0x000fe200078e0219 */
[----:B------:R-:W-:-:S02]  /*9070*/  ISETP.LT.OR P6, PT, R50, RZ, !P6 ;  /* 0x000000ff3200720c */ /* 0x000fc400077c1670 */
[----:B------:R-:W-:Y:S01]  /*9080*/  ISETP.LT.OR P0, PT, R24, RZ, P0 ;  /* 0x000000ff1800720c */ /* 0x000fe20000701670 */
[----:B------:R-:W-:Y:S02]  /*9090*/  IMAD R25, R44, 0x20, R17 ;  /* 0x000000202c197824 */ /* 0x000fe400078e0211 */
[C---:B------:R-:W-:Y:S02]  /*90a0*/  VIADD R44, R50.reuse, 0x1 ;  /* 0x00000001322c7836 */ /* 0x040fe40000000000 */
[----:B-1----:R-:W-:Y:S01]  /*90b0*/  IMAD.WIDE R24, R25, 0x2, R22 ;  /* 0x0000000219187825 */ /* 0x002fe200078e0216 */
[C---:B------:R-:W-:Y:S02]  /*90c0*/  ISETP.LT.OR P3, PT, R50.reuse, -0x1, !P3 ;  /* 0xffffffff3200780c */ /* 0x040fe40005f61670 */
[----:B------:R-:W-:Y:S01]  /*90d0*/  ISETP.GE.OR P6, PT, R50, R5, P6 ;  /* 0x000000053200720c */ /* 0x000fe200037c6670 */
[----:B------:R-:W-:-:S04]  /*90e0*/  IMAD R49, R44, R6, R51 ;  /* 0x000000062c317224 */ /* 0x000fc800078e0233 */
[----:B------:R-:W2:Y:S01]  /*90f0*/  @!P0 LDG.E.U16 R47, desc[UR6][R24.64] ;  /* 0x00000006182f8981 */ /* 0x000ea2000c1e1500 */
[CC--:B------:R-:W-:Y:S02]  /*9100*/  ISETP.GE.AND P0, PT, R53.reuse, R6.reuse, PT ;  /* 0x000000063500720c */ /* 0x0c0fe40003f06270 */
[CC--:B------:R-:W-:Y:S02]  /*9110*/  ISETP.GE.OR P3, PT, R44.reuse, R5.reuse, P3 ;  /* 0x000000052c00720c */ /* 0x0c0fe40001f66670 */
[----:B------:R-:W-:Y:S01]  /*9120*/  ISETP.GE.OR P0, PT, R44, R5, P0 ;  /* 0x000000052c00720c */ /* 0x000fe20000706670 */
[----:B------:R-:W-:Y:S01]  /*9130*/  IMAD.IADD R44, R14, 0x1, R49 ;  /* 0x000000010e2c7824 */ /* 0x000fe200078e0231 */
[-C--:B------:R-:W-:Y:S02]  /*9140*/  ISETP.GE.OR P6, PT, R53, R6.reuse, P6 ;  /* 0x000000063500720c */ /* 0x080fe400037c6670 */
[----:B------:R-:W-:Y:S02]  /*9150*/  VIMNMX R52, PT, PT, R50, R51, PT ;  /* 0x0000003332347248 */ /* 0x000fe40003fe0100 */
[----:B------:R-:W-:-:S02]  /*9160*/  ISETP.GE.OR P3, PT, R51, R6, P3 ;  /* 0x000000063300720c */ /* 0x000fc40001f66670 */
[----:B------:R-:W-:Y:S02]  /*9170*/  LEA R49, R44, R17, 0x5 ;  /* 0x000000112c317211 */ /* 0x000fe400078e28ff */
[----:B------:R-:W-:Y:S02]  /*9180*/  PRMT R44, RZ, 0x7610, R44 ;  /* 0x00007610ff2c7816 */ /* 0x000fe4000000002c */
[----:B------:R-:W-:Y:S01]  /*9190*/  ISETP.LT.OR P0, PT, R52, -0x1, P0 ;  /* 0xffffffff3400780c */ /* 0x000fe20000701670 */
[----:B------:R-:W-:Y:S01]  /*91a0*/  IMAD.WIDE R22, R49, 0x2, R22 ;  /* 0x0000000231167825 */ /* 0x000fe200078e0216 */
[----:B------:R-:W-:Y:S02]  /*91b0*/  PRMT R49, RZ, 0x7610, R49 ;  /* 0x00007610ff317816 */ /* 0x000fe40000000031 */
[----:B------:R-:W3:Y:S01]  /*91c0*/  @!P6 LDG.E.U16 R44, desc[UR6][R24.64+0x40] ;  /* 0x00004006182ce981 */ /* 0x000ee2000c1e1500 */
[----:B------:R-:W-:-:S03]  /*91d0*/  PRMT R52, RZ, 0x7610, R52 ;  /* 0x00007610ff347816 */ /* 0x000fc60000000034 */
[----:B------:R-:W4:Y:S05]  /*91e0*/  @!P3 LDG.E.U16 R49, desc[UR6][R22.64] ;  /* 0x000000061631b981 */ /* 0x000f2a000c1e1500 */
        /* <DEDUP_REMOVED lines=21> */
.L_x_144:
[----:B------:R-:W-:Y:S05]  /*9340*/  BSYNC.RECONVERGENT B1 ;  /* 0x0000000000017941 */ /* 0x000fea0003800200 */
.L_x_143:
[----:B------:R0:W5:Y:S01]  /*9350*/  LDG.E.U16 R43, desc[UR6][R30.64+0x28] ;  /* 0x000028061e2b7981 */ /* 0x000162000c1e1500 */
[----:B------:R-:W-:Y:S04]  /*9360*/  BSSY.RECONVERGENT B1, `(.L_x_145) ;  /* 0x000003b000017945 */ /* 0x000fe80003800200 */
[----:B------:R-:W-:Y:S05]  /*9370*/  @P4 BRA `(.L_x_146) ;  /* 0x0000000000e44947 */ /* 0x000fea0003800000 */
[----:B------:R-:W0:Y:S01]  /*9380*/  F2I.FLOOR.NTZ R51, R40 ;  /* 0x0000002800337305 */ /* 0x000e220000207100 */
[----:B------:R-:W1:Y:S07]  /*9390*/  LDC.64 R22, c[0x0][0x380] ;  /* 0x0000e000ff167b82 */ /* 0x000e6e0000000a00 */
[----:B------:R-:W2:Y:S01]  /*93a0*/  F2I.FLOOR.NTZ R44, R41 ;  /* 0x00000029002c7305 */ /* 0x000ea20000207100 */
[C---:B0-----:R-:W-:Y:S01]  /*93b0*/  ISETP.GE.AND P0, PT, R51.reuse, R6, PT ;  /* 0x000000063300720c */ /* 0x041fe20003f06270 */
[C---:B-----5:R-:W-:Y:S01]  /*93c0*/  VIADD R45, R51.reuse, 0x1 ;  /* 0x00000001332d7836 */ /* 0x060fe20000000000 */
        /* <DEDUP_REMOVED lines=18> */
[----:B------:R-:W-:Y:S01]  /*94f0*/  PRMT R45, RZ, 0x7610, R45 ;  /* 0x00007610ff2d7816 */ /* 0x000fe2000000002d */
[----:B------:R-:W-:Y:S01]  /*9500*/  IMAD.IADD R42, R14, 0x1, R47 ;  /* 0x000000010e2a7824 */ /* 0x000fe200078e022f */
[----:B------:R-:W-:Y:S02]  /*9510*/  VIMNMX R49, PT, PT, R44, R51, PT ;  /* 0x000000332c317248 */ /* 0x000fe40003fe0100 */
[----:B------:R-:W-:Y:S01]  /*9520*/  ISETP.GE.OR P4, PT, R51, R6, P4 ;  /* 0x000000063300720c */ /* 0x000fe20002786670 */
[----:B------:R-:W-:Y:S01]  /*9530*/  IMAD R47, R42, 0x20, R17 ;  /* 0x000000202a2f7824 */ /* 0x000fe200078e0211 */
[----:B------:R-:W-:Y:S01]  /*9540*/  PRMT R42, RZ, 0x7610, R42 ;  /* 0x00007610ff2a7816 */ /* 0x000fe2000000002a */
[----:B------:R-:W2:Y:S01]  /*9550*/  @!P0 LDG.E.U16 R45, desc[UR6][R24.64] ;  /* 0x00000006182d8981 */ /* 0x000ea2000c1e1500 */
[----:B------:R-:W-:Y:S01]  /*9560*/  ISETP.LT.OR P6, PT, R49, -0x1, P6 ;  /* 0xffffffff3100780c */ /* 0x000fe200037c1670 */
[----:B------:R-:W-:Y:S01]  /*9570*/  IMAD.WIDE R22, R47, 0x2, R22 ;  /* 0x000000022f167825 */ /* 0x000fe200078e0216 */
[----:B------:R-:W-:-:S02]  /*9580*/  PRMT R47, RZ, 0x7610, R47 ;  /* 0x00007610ff2f7816 */ /* 0x000fc4000000002f */
[----:B------:R-:W3:Y:S01]  /*9590*/  @!P3 LDG.E.U16 R42, desc[UR6][R24.64+0x40] ;  /* 0x00004006182ab981 */ /* 0x000ee2000c1e1500 */
[----:B------:R-:W-:-:S04]  /*95a0*/  PRMT R49, RZ, 0x7610, R49 ;  /* 0x00007610ff317816 */ /* 0x000fc80000000031 */
[----:B------:R-:W4:Y:S04]  /*95b0*/  @!P4 LDG.E.U16 R47, desc[UR6][R22.64] ;  /* 0x00000006162fc981 */ /* 0x000f28000c1e1500 */
[----:B------:R0:W4:Y:S01]  /*95c0*/  @!P6 LDG.E.U16 R49, desc[UR6][R22.64+0x40] ;  /* 0x000040061631e981 */ /* 0x000122000c1e1500 */
        /* <DEDUP_REMOVED lines=12> */
[----:B0-----:R-:W-:Y:S01]  /*9690*/  HMUL2 R22, R50.H0_H0, R52 ;  /* 0x0000003432167232 */ /* 0x001fe20000000800 */
[----:B------:R-:W-:-:S05]  /*96a0*/  F2FP.F16.F32.PACK_AB R23, RZ, R41 ;  /* 0x00000029ff17723e */ /* 0x000fca00000000ff */
[----:B------:R-:W-:Y:S02]  /*96b0*/  HMUL2 R23, R23.H0_H0, R52 ;  /* 0x0000003417177232 */ /* 0x000fe40000000800 */
[----:B--2---:R-:W-:-:S04]  /*96c0*/  HFMA2 R45, R45.H0_H0, R22.H0_H0, RZ.H0_H0 ;  /* 0x200000162d2d7231 */ /* 0x004fc800000408ff */
[----:B---3--:R-:W-:-:S04]  /*96d0*/  HFMA2 R42, R42.H0_H0, R22.H1_H1, R45.H0_H0 ;  /* 0x300000162a2a7231 */ /* 0x008fc8000004082d */
[----:B----4-:R-:W-:-:S04]  /*96e0*/  HFMA2 R24, R47.H0_H0, R23.H0_H0, R42.H0_H0 ;  /* 0x200000172f187231 */ /* 0x010fc8000004082a */
[----:B------:R-:W-:-:S04]  /*96f0*/  HFMA2 R24, R49.H0_H0, R23.H1_H1, R24.H0_H0 ;  /* 0x3000001731187231 */ /* 0x000fc80000040818 */
[----:B------:R-:W-:-:S07]  /*9700*/  HFMA2 R48, R43.H0_H0, R24.H0_H0, R48.H0_H0 ;  /* 0x200000182b307231 */ /* 0x000fce0000040830 */
.L_x_146:
[----:B------:R-:W-:Y:S05]  /*9710*/  BSYNC.RECONVERGENT B1 ;  /* 0x0000000000017941 */ /* 0x000fea0003800200 */
.L_x_145:
        /* <DEDUP_REMOVED lines=23> */
[----:B------:R-:W-:Y:S01]  /*9890*/  ISETP.GE.OR P4, PT, R40, R5, P4 ;  /* 0x000000052800720c */ /* 0x000fe20002786670 */
[----:B-1----:R-:W-:Y:S01]  /*98a0*/  IMAD.WIDE R24, R25, 0x2, R22 ;  /* 0x0000000219187825 */ /* 0x002fe200078e0216 */
[-C--:B------:R-:W-:Y:S02]  /*98b0*/  ISETP.GE.OR P5, PT, R43, R6.reuse, P5 ;  /* 0x000000062b00720c */ /* 0x080fe40002fa6670 */
[----:B------:R-:W-:Y:S02]  /*98c0*/  IADD3 R40, PT, PT, R14, R45, RZ ;  /* 0x0000002d0e287210 */ /* 0x000fe40007ffe0ff */
[----:B------:R-:W-:Y:S02]  /*98d0*/  PRMT R43, RZ, 0x7610, R43 ;  /* 0x00007610ff2b7816 */ /* 0x000fe4000000002b */
[----:B------:R-:W-:Y:S01]  /*98e0*/  VIMNMX R42, PT, PT, R44, R47, PT ;  /* 0x0000002f2c2a7248 */ /* 0x000fe20003fe0100 */
[----:B------:R-:W-:Y:S01]  /*98f0*/  IMAD R45, R40, 0x20, R17 ;  /* 0x00000020282d7824 */ /* 0x000fe200078e0211 */
[----:B------:R-:W-:-:S02]  /*9900*/  ISETP.GE.OR P3, PT, R47, R6, P3 ;  /* 0x000000062f00720c */ /* 0x000fc40001f66670 */
[----:B------:R-:W-:Y:S01]  /*9910*/  PRMT R40, RZ, 0x7610, R40 ;  /* 0x00007610ff287816 */ /* 0x000fe20000000028 */
[----:B------:R-:W2:Y:S01]  /*9920*/  @!P0 LDG.E.U16 R43, desc[UR6][R24.64] ;  /* 0x00000006182b8981 */ /* 0x000ea2000c1e1500 */
[----:B------:R-:W-:Y:S01]  /*9930*/  ISETP.LT.OR P4, PT, R42, -0x1, P4 ;  /* 0xffffffff2a00780c */ /* 0x000fe20002781670 */
[----:B------:R-:W-:Y:S01]  /*9940*/  IMAD.WIDE R22, R45, 0x2, R22 ;  /* 0x000000022d167825 */ /* 0x000fe200078e0216 */
[----:B------:R-:W-:Y:S02]  /*9950*/  PRMT R45, RZ, 0x7610, R45 ;  /* 0x00007610ff2d7816 */ /* 0x000fe4000000002d */
        /* <DEDUP_REMOVED lines=24> */
.L_x_148:
[----:B------:R-:W-:Y:S05]  /*9ae0*/  BSYNC.RECONVERGENT B1 ;  /* 0x0000000000017941 */ /* 0x000fea0003800200 */
.L_x_147:
[----:B------:R0:W5:Y:S01]  /*9af0*/  LDG.E.U16 R39, desc[UR6][R30.64+0x2c] ;  /* 0x00002c061e277981 */ /* 0x000162000c1e1500 */
[----:B------:R-:W-:Y:S04]  /*9b00*/  BSSY.RECONVERGENT B1, `(.L_x_149) ;  /* 0x000003b000017945 */ /* 0x000fe80003800200 */
[----:B------:R-:W-:Y:S05]  /*9b10*/  @P1 BRA `(.L_x_150) ;  /* 0x0000000000e41947 */ /* 0x000fea0003800000 */
[----:B-----5:R-:W0:Y:S01]  /*9b20*/  F2I.FLOOR.NTZ R45, R36 ;  /* 0x00000024002d7305 */ /* 0x020e220000207100 */
        /* <DEDUP_REMOVED lines=32> */
[----:B------:R0:W3:Y:S01]  /*9d30*/  @!P1 LDG.E.U16 R38, desc[UR6][R22.64+0x40] ;  /* 0x0000400616269981 */ /* 0x0000e2000c1e1500 */
        /* <DEDUP_REMOVED lines=18> */
[----:B--2---:R-:W-:-:S04]  /*9e60*/  HFMA2 R41, R41.H0_H0, R22.H0_H0, RZ.H0_H0 ;  /* 0x2000001629297231 */ /* 0x004fc800000408ff */
[----:B---3--:R-:W-:-:S04]  /*9e70*/  HFMA2 R38, R38.H0_H0, R22.H1_H1, R41.H0_H0 ;  /* 0x3000001626267231 */ /* 0x008fc80000040829 */
[----:B----4-:R-:W-:-:S04]  /*9e80*/  HFMA2 R24, R43.H0_H0, R23.H0_H0, R38.H0_H0 ;  /* 0x200000172b187231 */ /* 0x010fc80000040826 */
[----:B------:R-:W-:-:S04]  /*9e90*/  HFMA2 R24, R40.H0_H0, R23.H1_H1, R24.H0_H0 ;  /* 0x3000001728187231 */ /* 0x000fc80000040818 */
[----:B------:R-:W-:-:S07]  /*9ea0*/  HFMA2 R48, R39.H0_H0, R24.H0_H0, R48.H0_H0 ;  /* 0x2000001827307231 */ /* 0x000fce0000040830 */
.L_x_150:
[----:B------:R-:W-:Y:S05]  /*9eb0*/  BSYNC.RECONVERGENT B1 ;  /* 0x0000000000017941 */ /* 0x000fea0003800200 */
.L_x_149:
        /* <DEDUP_REMOVED lines=20> */
[----:B------:R-:W-:-:S02]  /*a000*/  ISETP.GE.OR P1, PT, R38, R5, P1 ;  /* 0x000000052600720c */ /* 0x000fc40000f26670 */
[----:B------:R-:W-:Y:S02]  /*a010*/  LEA R25, R24, R17, 0x5 ;  /* 0x0000001118197211 */ /* 0x000fe400078e28ff */
[CC--:B------:R-:W-:Y:S02]  /*a020*/  ISETP.GE.OR P2, PT, R36.reuse, R5.reuse, P2 ;  /* 0x000000052400720c */ /* 0x0c0fe40001746670 */
[----:B------:R-:W-:Y:S01]  /*a030*/  ISETP.GE.OR P1, PT, R39, R6, P1 ;  /* 0x000000062700720c */ /* 0x000fe20000f26670 */
[----:B-1----:R-:W-:Y:S01]  /*a040*/  IMAD.WIDE R24, R25, 0x2, R22 ;  /* 0x0000000219187825 */ /* 0x002fe200078e0216 */
[----:B------:R-:W-:Y:S02]  /*a050*/  ISETP.GE.OR P3, PT, R36, R5, P3 ;  /* 0x000000052400720c */ /* 0x000fe40001f66670 */
[----:B------:R-:W-:Y:S01]  /*a060*/  PRMT R39, RZ, 0x7610, R39 ;  /* 0x00007610ff277816 */ /* 0x000fe20000000027 */
[----:B------:R-:W-:Y:S01]  /*a070*/  IMAD.IADD R36, R14, 0x1, R41 ;  /* 0x000000010e247824 */ /* 0x000fe200078e0229 */
[----:B------:R-:W-:-:S02]  /*a080*/  VIMNMX R40, PT, PT, R38, R45, PT ;  /* 0x0000002d26287248 */ /* 0x000fc40003fe0100 */
[----:B------:R-:W-:Y:S01]  /*a090*/  ISETP.GE.OR P2, PT, R45, R6, P2 ;  /* 0x000000062d00720c */ /* 0x000fe20001746670 */
[----:B------:R-:W-:Y:S01]  /*a0a0*/  IMAD R41, R36, 0x20, R17 ;  /* 0x0000002024297824 */ /* 0x000fe200078e0211 */
        /* <DEDUP_REMOVED lines=29> */
.L_x_152:
[----:B------:R-:W-:Y:S05]  /*a280*/  BSYNC.RECONVERGENT B1 ;  /* 0x0000000000017941 */ /* 0x000fea0003800200 */
.L_x_151:
        /* <DEDUP_REMOVED lines=19> */
[----:B------:R-:W-:Y:S01]  /*a3c0*/  HADD2.F32 R33, -RZ, R33.H0_H0 ;  /* 0x20000021ff217230 */ /* 0x000fe20000004100 */
[----:B------:R-:W-:Y:S01]  /*a3d0*/  BSSY.RECONVERGENT B1, `(.L_x_153) ;  /* 0x0000053000017945 */ /* 0x000fe20003800200 */
[----:B------:R-:W-:-:S02]  /*a3e0*/  HADD2.F32 R51, -RZ, R35.H0_H0 ;  /* 0x20000023ff337230 */ /* 0x000fc40000004100 */
        /* <DEDUP_REMOVED lines=13> */
[----:B------:R-:W-:Y:S01]  /*a4c0*/  FFMA R33, R33, R46, -0.5 ;  /* 0xbf00000021217423 */ /* 0x000fe2000000002e */
[----:B------:R-:W-:Y:S02]  /*a4d0*/  FSETP.GT.AND P0, PT, R32, -1, PT ;  /* 0xbf8000002000780b */ /* 0x000fe40003f04000 */
[----:B------:R-:W-:Y:S02]  /*a4e0*/  FSETP.GT.AND P1, PT, R52, -1, PT ;  /* 0xbf8000003400780b */ /* 0x000fe40003f24000 */
[----:B------:R-:W-:Y:S02]  /*a4f0*/  FSETP.LEU.OR P0, PT, R33, -1, !P0 ;  /* 0xbf8000002100780b */ /* 0x000fe4000470b400 */
[----:B------:R-:W-:Y:S02]  /*a500*/  FSETP.LEU.OR P1, PT, R51, -1, !P1 ;  /* 0xbf8000003300780b */ /* 0x000fe40004f2b400 */
[-C--:B------:R-:W-:Y:S02]  /*a510*/  FSETP.GEU.OR P0, PT, R33, R20.reuse, P0 ;  /* 0x000000142100720b */ /* 0x080fe4000070e400 */
[----:B------:R-:W-:-:S02]  /*a520*/  FSETP.GEU.OR P2, PT, R51, R20, P1 ;  /* 0x000000143300720b */ /* 0x000fc40000f4e400 */
[-C--:B------:R-:W-:Y:S02]  /*a530*/  FSETP.GEU.OR P1, PT, R32, R21.reuse, P0 ;  /* 0x000000152000720b */ /* 0x080fe4000072e400 */
[----:B------:R-:W-:-:S11]  /*a540*/  FSETP.GEU.OR P0, PT, R52, R21, P2 ;  /* 0x000000153400720b */ /* 0x000fd6000170e400 */
[----:B0-----:R-:W-:Y:S05]  /*a550*/  @P1 BRA `(.L_x_154) ;  /* 0x0000000000e81947 */ /* 0x001fea0003800000 */
[----:B------:R-:W0:Y:S01]  /*a560*/  F2I.FLOOR.NTZ R60, R33 ;  /* 0x00000021003c7305 */ /* 0x000e220000207100 */
[----:B------:R-:W-:-:S07]  /*a570*/  PRMT R57, RZ, 0x7610, R57 ;  /* 0x00007610ff397816 */ /* 0x000fce0000000039 */
[----:B------:R-:W1:Y:S01]  /*a580*/  F2I.FLOOR.NTZ R59, R32 ;  /* 0x00000020003b7305 */ /* 0x000e620000207100 */
[----:B0-----:R-:W-:-:S05]  /*a590*/  I2FP.F32.S32 R34, R60 ;  /* 0x0000003c00227245 */ /* 0x001fca0000201400 */
[C-C-:B------:R-:W-:Y:S01]  /*a5a0*/  FADD R53, R33.reuse, -R34.reuse ;  /* 0x8000002221357221 */ /* 0x140fe20000000000 */
[----:B------:R-:W-:Y:S01]  /*a5b0*/  FADD R34, -R33, R34 ;  /* 0x0000002221227221 */ /* 0x000fe20000000100 */
[----:B-1----:R-:W-:Y:S01]  /*a5c0*/  I2FP.F32.S32 R35, R59 ;  /* 0x0000003b00237245 */ /* 0x002fe20000201400 */
[C---:B------:R-:W-:Y:S01]  /*a5d0*/  VIADD R55, R59.reuse, 0x1 ;  /* 0x000000013b377836 */ /* 0x040fe20000000000 */
[----:B------:R-:W-:Y:S01]  /*a5e0*/  ISETP.GE.AND P1, PT, R59, -0x1, PT ;  /* 0xffffffff3b00780c */ /* 0x000fe20003f26270 */
[-C--:B------:R-:W-:Y:S02]  /*a5f0*/  IMAD R56, R60, R8.reuse, R59 ;  /* 0x000000083c387224 */ /* 0x080fe400078e023b */
[--C-:B------:R-:W-:Y:S01]  /*a600*/  FADD R54, R32, -R35.reuse ;  /* 0x8000002320367221 */ /* 0x100fe20000000000 */
[----:B------:R-:W-:Y:S01]  /*a610*/  ISETP.LT.OR P1, PT, R60, RZ, !P1 ;  /* 0x000000ff3c00720c */ /* 0x000fe20004f21670 */
[----:B------:R-:W-:Y:S01]  /*a620*/  FADD R35, -R32, R35 ;  /* 0x0000002320237221 */ /* 0x000fe20000000100 */
[----:B------:R-:W-:Y:S01]  /*a630*/  IMAD.IADD R58, R15, 0x1, R56 ;  /* 0x000000010f3a7824 */ /* 0x000fe200078e0238 */
[----:B------:R-:W0:Y:S01]  /*a640*/  LDC.64 R32, c[0x0][0x380] ;  /* 0x0000e000ff207b82 */ /* 0x000e220000000a00 */
[----:B------:R-:W-:Y:S01]  /*a650*/  ISETP.GE.OR P2, PT, R60, R7, P1 ;  /* 0x000000073c00720c */ /* 0x000fe20000f46670 */
[----:B------:R-:W-:Y:S01]  /*a660*/  FADD R56, R35, 1 ;  /* 0x3f80000023387421 */ /* 0x000fe20000000000 */
[CC--:B------:R-:W-:Y:S01]  /*a670*/  ISETP.GE.AND P1, PT, R55.reuse, R8.reuse, PT ;  /* 0x000000083700720c */ /* 0x0c0fe20003f26270 */
[----:B------:R-:W-:Y:S01]  /*a680*/  IMAD R35, R58, 0x20, R17 ;  /* 0x000000203a237824 */ /* 0x000fe200078e0211 */
[----:B------:R-:W-:-:S02]  /*a690*/  ISETP.GE.OR P3, PT, R55, R8, P2 ;  /* 0x000000083700720c */ /* 0x000fc40001766670 */
[----:B------:R-:W-:Y:S02]  /*a6a0*/  ISETP.GE.AND P2, PT, R59, R8, PT ;  /* 0x000000083b00720c */ /* 0x000fe40003f46270 */
[C---:B------:R-:W-:Y:S02]  /*a6b0*/  LOP3.LUT R55, R60.reuse, R59, RZ, 0xfc, !PT ;  /* 0x0000003b3c377212 */ /* 0x040fe400078efcff */
[CC--:B------:R-:W-:Y:S01]  /*a6c0*/  ISETP.GE.OR P2, PT, R60.reuse, R7.reuse, P2 ;  /* 0x000000073c00720c */ /* 0x0c0fe20001746670 */
[----:B------:R-:W-:Y:S01]  /*a6d0*/  VIADD R61, R60, 0x1 ;  /* 0x000000013c3d7836 */ /* 0x000fe20000000000 */
[----:B------:R-:W-:Y:S02]  /*a6e0*/  PRMT R58, RZ, 0x7610, R58 ;  /* 0x00007610ff3a7816 */ /* 0x000fe4000000003a */
[----:B------:R-:W-:Y:S01]  /*a6f0*/  ISETP.LT.OR P2, PT, R55, RZ, P2 ;  /* 0x000000ff3700720c */ /* 0x000fe20001741670 */
[----:B------:R-:W-:Y:S01]  /*a700*/  FADD R55, R34, 1 ;  /* 0x3f80000022377421 */ /* 0x000fe20000000000 */
[----:B------:R-:W-:-:S02]  /*a710*/  ISETP.GE.OR P1, PT, R61, R7, P1 ;  /* 0x000000073d00720c */ /* 0x000fc40000f26670 */
[----:B------:R-:W-:Y:S02]  /*a720*/  F2FP.F16.F32.PACK_AB R54, RZ, R54 ;  /* 0x00000036ff36723e */ /* 0x000fe400000000ff */
[----:B------:R-:W-:Y:S02]  /*a730*/  F2FP.F16.F32.PACK_AB R56, RZ, R56 ;  /* 0x00000038ff38723e */ /* 0x000fe400000000ff */
[----:B------:R-:W-:Y:S01]  /*a740*/  F2FP.F16.F32.PACK_AB R55, RZ, R55 ;  /* 0x00000037ff37723e */ /* 0x000fe200000000ff */
[----:B0-----:R-:W-:-:S05]  /*a750*/  IMAD.WIDE R34, R35, 0x2, R32 ;  /* 0x0000000223227825 */ /* 0x001fca00078e0220 */
[----:B------:R-:W2:Y:S01]  /*a760*/  @!P2 LDG.E.U16 R57, desc[UR6][R34.64] ;  /* 0x000000062239a981 */ /* 0x000ea2000c1e1500 */
[----:B------:R-:W-:-:S03]  /*a770*/  ISETP.GE.AND P2, PT, R59, RZ, PT ;  /* 0x000000ff3b00720c */ /* 0x000fc60003f46270 */
[----:B------:R0:W3:Y:S01]  /*a780*/  @!P3 LDG.E.U16 R58, desc[UR6][R34.64+0x40] ;  /* 0x00004006223ab981 */ /* 0x0000e2000c1e1500 */
[C---:B------:R-:W-:Y:S02]  /*a790*/  ISETP.LT.OR P2, PT, R60.reuse, -0x1, !P2 ;  /* 0xffffffff3c00780c */ /* 0x040fe40005741670 */
[----:B------:R-:W-:Y:S02]  /*a7a0*/  VIMNMX R60, PT, PT, R60, R59, PT ;  /* 0x0000003b3c3c7248 */ /* 0x000fe40003fe0100 */
[----:B------:R-:W-:Y:S02]  /*a7b0*/  ISETP.GE.OR P2, PT, R61, R7, P2 ;  /* 0x000000073d00720c */ /* 0x000fe40001746670 */
[----:B------:R-:W-:Y:S02]  /*a7c0*/  ISETP.LT.OR P1, PT, R60, -0x1, P1 ;  /* 0xffffffff3c00780c */ /* 0x000fe40000f21670 */
[-C--:B------:R-:W-:Y:S01]  /*a7d0*/  ISETP.GE.OR P2, PT, R59, R8.reuse, P2 ;  /* 0x000000083b00720c */ /* 0x080fe20001746670 */
[----:B0-----:R-:W-:Y:S01]  /*a7e0*/  IMAD R34, R61, R8, R59 ;  /* 0x000000083d227224 */ /* 0x001fe200078e023b */
[----:B------:R-:W-:-:S03]  /*a7f0*/  PRMT R35, RZ, 0x7610, R35 ;  /* 0x00007610ff237816 */ /* 0x000fc60000000023 */
[----:B------:R-:W-:-:S04]  /*a800*/  IMAD.IADD R59, R15, 0x1, R34 ;  /* 0x000000010f3b7824 */ /* 0x000fc800078e0222 */
[----:B------:R-:W-:Y:S01]  /*a810*/  IMAD R59, R59, 0x20, R17 ;  /* 0x000000203b3b7824 */ /* 0x000fe200078e0211 */
[----:B------:R-:W-:-:S03]  /*a820*/  PRMT R34, RZ, 0x7610, R34 ;  /* 0x00007610ff227816 */ /* 0x000fc60000000022 */
[----:B------:R-:W-:Y:S02]  /*a830*/  IMAD.WIDE R32, R59, 0x2, R32 ;  /* 0x000000023b207825 */ /* 0x000fe400078e0220 */
[----:B------:R-:W4:Y:S04]  /*a840*/  LDG.E.U16 R59, desc[UR6][R30.64+0x30] ;  /* 0x000030061e3b7981 */ /* 0x000f28000c1e1500 */
[----:B------:R-:W4:Y:S04]  /*a850*/  @!P2 LDG.E.U16 R35, desc[UR6][R32.64] ;  /* 0x000000062023a981 */ /* 0x000f28000c1e1500 */
[----:B------:R0:W4:Y:S01]  /*a860*/  @!P1 LDG.E.U16 R34, desc[UR6][R32.64+0x40] ;  /* 0x0000400620229981 */ /* 0x000122000c1e1500 */
[----:B------:R-:W-:-:S05]  /*a870*/  PRMT R56, R56, 0x5410, R54 ;  /* 0x0000541038387816 */ /* 0x000fca0000000036 */
[----:B------:R-:W-:Y:S01]  /*a880*/  HMUL2 R55, R55.H0_H0, R56 ;  /* 0x0000003837377232 */ /* 0x000fe20000000800 */
[----:B0-----:R-:W-:-:S05]  /*a890*/  F2FP.F16.F32.PACK_AB R33, RZ, R53 ;  /* 0x00000035ff21723e */ /* 0x001fca00000000ff */
[----:B------:R-:W-:Y:S02]  /*a8a0*/  HMUL2 R33, R33.H0_H0, R56 ;  /* 0x0000003821217232 */ /* 0x000fe40000000800 */
[----:B--2---:R-:W-:-:S04]  /*a8b0*/  HFMA2 R57, R57.H0_H0, R55.H0_H0, RZ.H0_H0 ;  /* 0x2000003739397231 */ /* 0x004fc800000408ff */
[----:B---3--:R-:W-:-:S04]  /*a8c0*/  HFMA2 R57, R58.H0_H0, R55.H1_H1, R57.H0_H0 ;  /* 0x300000373a397231 */ /* 0x008fc80000040839 */
[----:B----4-:R-:W-:-:S04]  /*a8d0*/  HFMA2 R35, R35.H0_H0, R33.H0_H0, R57.H0_H0 ;  /* 0x2000002123237231 */ /* 0x010fc80000040839 */
[----:B------:R-:W-:-:S04]  /*a8e0*/  HFMA2 R34, R34.H0_H0, R33.H1_H1, R35.H0_H0 ;  /* 0x3000002122227231 */ /* 0x000fc80000040823 */
[----:B------:R-:W-:-:S07]  /*a8f0*/  HFMA2 R48, R59.H0_H0, R34.H0_H0, R48.H0_H0 ;  /* 0x200000223b307231 */ /* 0x000fce0000040830 */
.L_x_154:
[----:B------:R-:W-:Y:S05]  /*a900*/  BSYNC.RECONVERGENT B1 ;  /* 0x0000000000017941 */ /* 0x000fea0003800200 */
.L_x_153:
        /* <DEDUP_REMOVED lines=8> */
[----:B------:R-:W-:Y:S01]  /*a990*/  ISETP.GE.AND P1, PT, R55, -0x1, PT ;  /* 0xffffffff3700780c */ /* 0x000fe20003f26270 */
[C---:B--2---:R-:W-:Y:S01]  /*a9a0*/  IMAD R54, R56.reuse, R8, R55 ;  /* 0x0000000838367224 */ /* 0x044fe200078e0237 */
[C---:B------:R-:W-:Y:S02]  /*a9b0*/  LOP3.LUT R34, R56.reuse, R55, RZ, 0xfc, !PT ;  /* 0x0000003738227212 */ /* 0x040fe400078efcff */
[C---:B------:R-:W-:Y:S01]  /*a9c0*/  ISETP.GE.OR P0, PT, R56.reuse, R7, P0 ;  /* 0x000000073800720c */ /* 0x040fe20000706670 */
[----:B------:R-:W-:Y:S01]  /*a9d0*/  IMAD.IADD R54, R15, 0x1, R54 ;  /* 0x000000010f367824 */ /* 0x000fe200078e0236 */
[----:B------:R-:W-:Y:S02]  /*a9e0*/  ISETP.LT.OR P1, PT, R56, RZ, !P1 ;  /* 0x000000ff3800720c */ /* 0x000fe40004f21670 */
[----:B------:R-:W-:-:S02]  /*a9f0*/  ISETP.LT.OR P0, PT, R34, RZ, P0 ;  /* 0x000000ff2200720c */ /* 0x000fc40000701670 */
[----:B------:R-:W-:Y:S02]  /*aa00*/  LEA R35, R54, R17, 0x5 ;  /* 0x0000001136237211 */ /* 0x000fe400078e28ff */
[----:B------:R-:W-:Y:S02]  /*aa10*/  ISETP.GE.OR P1, PT, R56, R7, P1 ;  /* 0x000000073800720c */ /* 0x000fe40000f26670 */
[----:B------:R-:W-:Y:S01]  /*aa20*/  PRMT R54, RZ, 0x7610, R54 ;  /* 0x00007610ff367816 */ /* 0x000fe20000000036 */
[----:B-1----:R-:W-:Y:S01]  /*aa30*/  IMAD.WIDE R34, R35, 0x2, R32 ;  /* 0x0000000223227825 */ /* 0x002fe200078e0220 */
[----:B------:R-:W-:-:S05]  /*aa40*/  ISETP.GE.OR P1, PT, R57, R8, P1 ;  /* 0x000000083900720c */ /* 0x000fca0000f26670 */
[----:B------:R-:W2:Y:S01]  /*aa50*/  @!P0 LDG.E.U16 R53, desc[UR6][R34.64] ;  /* 0x0000000622358981 */ /* 0x000ea2000c1e1500 */
[----:B------:R-:W-:Y:S01]  /*aa60*/  ISETP.GE.AND P0, PT, R55, RZ, PT ;  /* 0x000000ff3700720c */ /* 0x000fe20003f06270 */
[----:B------:R-:W-:-:S03]  /*aa70*/  VIADD R60, R56, 0x1 ;  /* 0x00000001383c7836 */ /* 0x000fc60000000000 */
[----:B------:R-:W-:Y:S01]  /*aa80*/  ISETP.LT.OR P0, PT, R56, -0x1, !P0 ;  /* 0xffffffff3800780c */ /* 0x000fe20004701670 */
[CC--:B------:R-:W-:Y:S02]  /*aa90*/  IMAD R58, R60.reuse, R8.reuse, R55 ;  /* 0x000000083c3a7224 */ /* 0x0c0fe400078e0237 */
[----:B------:R0:W3:Y:S01]  /*aaa0*/  @!P1 LDG.E.U16 R54, desc[UR6][R34.64+0x40] ;  /* 0x0000400622369981 */ /* 0x0000e2000c1e1500 */
[-C--:B------:R-:W-:Y:S01]  /*aab0*/  ISETP.GE.AND P1, PT, R57, R8.reuse, PT ;  /* 0x000000083900720c */ /* 0x080fe20003f26270 */
[----:B------:R-:W-:Y:S01]  /*aac0*/  IMAD.IADD R58, R15, 0x1, R58 ;  /* 0x000000010f3a7824 */ /* 0x000fe200078e023a */
[CC--:B------:R-:W-:Y:S02]  /*aad0*/  ISETP.GE.OR P0, PT, R60.reuse, R7.reuse, P0 ;  /* 0x000000073c00720c */ /* 0x0c0fe40000706670 */
[----:B------:R-:W-:Y:S01]  /*aae0*/  ISETP.GE.OR P1, PT, R60, R7, P1 ;  /* 0x000000073c00720c */ /* 0x000fe20000f26670 */
[----:B------:R-:W-:Y:S01]  /*aaf0*/  IMAD R57, R58, 0x20, R17 ;  /* 0x000000203a397824 */ /* 0x000fe200078e0211 */
[----:B------:R-:W-:-:S02]  /*ab00*/  ISETP.GE.OR P0, PT, R55, R8, P0 ;  /* 0x000000083700720c */ /* 0x000fc40000706670 */
[----:B0-----:R-:W-:Y:S01]  /*ab10*/  VIMNMX R34, PT, PT, R56, R55, PT ;  /* 0x0000003738227248 */ /* 0x001fe20003fe0100 */
[----:B------:R-:W-:Y:S01]  /*ab20*/  IMAD.WIDE R32, R57, 0x2, R32 ;  /* 0x0000000239207825 */ /* 0x000fe200078e0220 */
[----:B------:R-:W-:Y:S02]  /*ab30*/  PRMT R35, RZ, 0x7610, R35 ;  /* 0x00007610ff237816 */ /* 0x000fe40000000023 */
[----:B------:R-:W-:Y:S02]  /*ab40*/  ISETP.LT.OR P1, PT, R34, -0x1, P1 ;  /* 0xffffffff2200780c */ /* 0x000fe40000f21670 */
[----:B------:R-:W-:-:S05]  /*ab50*/  PRMT R34, RZ, 0x7610, R34 ;  /* 0x00007610ff227816 */ /* 0x000fca0000000022 */
[----:B------:R-:W4:Y:S06]  /*ab60*/  @!P0 LDG.E.U16 R35, desc[UR6][R32.64] ;  /* 0x0000000620238981 */ /* 0x000f2c000c1e1500 */
        /* <DEDUP_REMOVED lines=21> */
.L_x_156:
[----:B------:R-:W-:Y:S05]  /*acc0*/  BSYNC.RECONVERGENT B1 ;  /* 0x0000000000017941 */ /* 0x000fea0003800200 */
.L_x_155:
[----:B-----5:R-:W-:Y:S01]  /*acd0*/  HADD2.F32 R24, -RZ, R24.H0_H0 ;  /* 0x20000018ff187230 */ /* 0x020fe20000004100 */
[----:B------:R-:W-:Y:S01]  /*ace0*/  BSSY.RECONVERGENT B1, `(.L_x_157) ;  /* 0x0000082000017945 */ /* 0x000fe20003800200 */
[----:B------:R-:W-:Y:S02]  /*acf0*/  HADD2.F32 R40, -RZ, R40.H0_H0 ;  /* 0x20000028ff287230 */ /* 0x000fe40000004100 */
[----:B------:R-:W-:Y:S02]  /*ad00*/  HADD2.F32 R22, -RZ, R22.H0_H0 ;  /* 0x20000016ff167230 */ /* 0x000fe40000004100 */
[----:B------:R-:W-:Y:S01]  /*ad10*/  FADD R24, R24, 1 ;  /* 0x3f80000018187421 */ /* 0x000fe20000000000 */
[----:B------:R-:W-:Y:S02]  /*ad20*/  HADD2.F32 R34, -RZ, R49.H0_H0 ;  /* 0x20000031ff227230 */ /* 0x000fe40000004100 */
[----:B------:R-:W-:Y:S01]  /*ad30*/  FADD R40, R40, 1 ;  /* 0x3f80000028287421 */ /* 0x000fe20000000000 */
[----:B------:R-:W-:-:S02]  /*ad40*/  HADD2.F32 R32, -RZ, R43.H0_H0 ;  /* 0x2000002bff207230 */ /* 0x000fc40000004100 */
[----:B------:R-:W-:Y:S01]  /*ad50*/  FADD R33, R22, 1 ;  /* 0x3f80000016217421 */ /* 0x000fe20000000000 */
[C---:B------:R-:W-:Y:S01]  /*ad60*/  FMUL R35, R21.reuse, R24 ;  /* 0x0000001815237220 */ /* 0x040fe20000400000 */
[----:B------:R-:W-:Y:S01]  /*ad70*/  FADD R53, R34, 1 ;  /* 0x3f80000022357421 */ /* 0x000fe20000000000 */
[----:B------:R-:W-:Y:S01]  /*ad80*/  FMUL R55, R21, R40 ;  /* 0x0000002815377220 */ /* 0x000fe20000400000 */
[----:B------:R-:W-:Y:S02]  /*ad90*/  HADD2.F32 R26, -RZ, R26.H0_H0 ;  /* 0x2000001aff1a7230 */ /* 0x000fe40000004100 */
[----:B------:R-:W-:Y:S01]  /*ada0*/  FMUL R33, R20, R33 ;  /* 0x0000002114217220 */ /* 0x000fe20000400000 */
[----:B------:R-:W-:Y:S02]  /*adb0*/  HADD2.F32 R36, -RZ, R36.H0_H0 ;  /* 0x20000024ff247230 */ /* 0x000fe40000004100 */
[----:B------:R-:W-:Y:S01]  /*adc0*/  FFMA R40, R35, R46, -0.5 ;  /* 0xbf00000023287423 */ /* 0x000fe2000000002e */
[----:B------:R-:W-:-:S02]  /*add0*/  HADD2.F32 R38, -RZ, R38.H0_H0 ;  /* 0x20000026ff267230 */ /* 0x000fc40000004100 */
[----:B------:R-:W-:Y:S01]  /*ade0*/  FADD R51, R32, 1 ;  /* 0x3f80000020337421 */ /* 0x000fe20000000000 */
[----:B------:R-:W-:Y:S02]  /*adf0*/  HADD2.F32 R41, -RZ, R41.H0_H0 ;  /* 0x20000029ff297230 */ /* 0x000fe40000004100 */
[----:B------:R-:W-:Y:S01]  /*ae00*/  FMUL R32, R20, R53 ;  /* 0x0000003514207220 */ /* 0x000fe20000400000 */
[----:B------:R-:W-:Y:S02]  /*ae10*/  HADD2.F32 R42, -RZ, R42.H0_H0 ;  /* 0x2000002aff2a7230 */ /* 0x000fe40000004100 */
[----:B------:R-:W-:Y:S01]  /*ae20*/  FFMA R53, R33, R46, -0.5 ;  /* 0xbf00000021357423 */ /* 0x000fe2000000002e */
[----:B------:R-:W-:Y:S02]  /*ae30*/  HADD2.F32 R44, -RZ, R44.H0_H0 ;  /* 0x2000002cff2c7230 */ /* 0x000fe40000004100 */
[----:B------:R-:W-:Y:S01]  /*ae40*/  FADD R39, R26, 1 ;  /* 0x3f8000001a277421 */ /* 0x000fe20000000000 */
[----:B------:R-:W-:-:S02]  /*ae50*/  HADD2.F32 R50, -RZ, R50.H0_H0 ;  /* 0x20000032ff327230 */ /* 0x000fc40000004100 */
[----:B------:R-:W-:Y:S01]  /*ae60*/  FADD R36, R36, 1 ;  /* 0x3f80000024247421 */ /* 0x000fe20000000000 */
[----:B------:R-:W-:Y:S01]  /*ae70*/  FADD R43, R38, 1 ;  /* 0x3f800000262b7421 */ /* 0x000fe20000000000 */
[----:B------:R-:W-:Y:S01]  /*ae80*/  FSETP.GT.AND P3, PT, R40, -1, PT ;  /* 0xbf8000002800780b */ /* 0x000fe20003f64000 */
[----:B------:R-:W-:Y:S01]  /*ae90*/  FADD R49, R41, 1 ;  /* 0x3f80000029317421 */ /* 0x000fe20000000000 */
[----:B------:R-:W-:Y:S01]  /*aea0*/  FADD R42, R42, 1 ;  /* 0x3f8000002a2a7421 */ /* 0x000fe20000000000 */
[----:B------:R-:W-:Y:S01]  /*aeb0*/  FADD R44, R44, 1 ;  /* 0x3f8000002c2c7421 */ /* 0x000fe20000000000 */
[----:B------:R-:W-:Y:S01]  /*aec0*/  FADD R50, R50, 1 ;  /* 0x3f80000032327421 */ /* 0x000fe20000000000 */
[C---:B------:R-:W-:Y:S01]  /*aed0*/  FMUL R39, R20.reuse, R39 ;  /* 0x0000002714277220 */ /* 0x040fe20000400000 */
[----:B------:R-:W-:Y:S01]  /*aee0*/  FMUL R41, R21, R36 ;  /* 0x0000002415297220 */ /* 0x000fe20000400000 */
[C---:B------:R-:W-:Y:S01]  /*aef0*/  FMUL R43, R20.reuse, R43 ;  /* 0x0000002b142b7220 */ /* 0x040fe20000400000 */
[----:B------:R-:W-:Y:S01]  /*af00*/  FSETP.LEU.OR P3, PT, R53, -1, !P3 ;  /* 0xbf8000003500780b */ /* 0x000fe20005f6b400 */
[C---:B------:R-:W-:Y:S01]  /*af10*/  FMUL R57, R20.reuse, R49 ;  /* 0x0000003114397220 */ /* 0x040fe20000400000 */
[C---:B------:R-:W-:Y:S01]  /*af20*/  FMUL R59, R21.reuse, R42 ;  /* 0x0000002a153b7220 */ /* 0x040fe20000400000 */
[----:B------:R-:W-:Y:S01]  /*af30*/  FMUL R61, R20, R51 ;  /* 0x00000033143d7220 */ /* 0x000fe20000400000 */
[C---:B------:R-:W-:Y:S01]  /*af40*/  FMUL R22, R21.reuse, R44 ;  /* 0x0000002c15167220 */ /* 0x040fe20000400000 */
[----:B------:R-:W-:Y:S01]  /*af50*/  FMUL R50, R21, R50 ;  /* 0x0000003215327220 */ /* 0x000fe20000400000 */
[-C--:B------:R-:W-:Y:S01]  /*af60*/  FFMA R51, R39, R46.reuse, -0.5 ;  /* 0xbf00000027337423 */ /* 0x080fe2000000002e */
[-C--:B------:R-:W-:Y:S01]  /*af70*/  FFMA R36, R41, R46.reuse, -0.5 ;  /* 0xbf00000029247423 */ /* 0x080fe2000000002e */
[----:B------:R-:W-:Y:S01]  /*af80*/  FFMA R49, R43, R46, -0.5 ;  /* 0xbf0000002b317423 */ /* 0x000fe2000000002e */
[----:B------:R-:W-:Y:S01]  /*af90*/  FSETP.GEU.OR P3, PT, R53, R20, P3 ;  /* 0x000000143500720b */ /* 0x000fe20001f6e400 */
[-C--:B------:R-:W-:Y:S01]  /*afa0*/  FFMA R26, R55, R46.reuse, -0.5 ;  /* 0xbf000000371a7423 */ /* 0x080fe2000000002e */
[-C--:B------:R-:W-:Y:S01]  /*afb0*/  FFMA R43, R57, R46.reuse, -0.5 ;  /* 0xbf000000392b7423 */ /* 0x080fe2000000002e */
[-C--:B------:R-:W-:Y:S01]  /*afc0*/  FFMA R24, R59, R46.reuse, -0.5 ;  /* 0xbf0000003b187423 */ /* 0x080fe2000000002e */
[-C--:B------:R-:W-:Y:S01]  /*afd0*/  FFMA R41, R61, R46.reuse, -0.5 ;  /* 0xbf0000003d297423 */ /* 0x080fe2000000002e */
[-C--:B------:R-:W-:Y:S01]  /*afe0*/  FFMA R22, R22, R46.reuse, -0.5 ;  /* 0xbf00000016167423 */ /* 0x080fe2000000002e */
[-C--:B------:R-:W-:Y:S01]  /*aff0*/  FFMA R39, R32, R46.reuse, -0.5 ;  /* 0xbf00000020277423 */ /* 0x080fe2000000002e */
[----:B------:R-:W-:Y:S01]  /*b000*/  FFMA R46, R50, R46, -0.5 ;  /* 0xbf000000322e7423 */ /* 0x000fe2000000002e */
[----:B------:R-:W-:-:S02]  /*b010*/  FSETP.GEU.OR P3, PT, R40, R21, P3 ;  /* 0x000000152800720b */ /* 0x000fc40001f6e400 */
[----:B------:R-:W-:Y:S02]  /*b020*/  FSETP.GT.AND P0, PT, R36, -1, PT ;  /* 0xbf8000002400780b */ /* 0x000fe40003f04000 */
[----:B------:R-:W-:Y:S02]  /*b030*/  FSETP.GT.AND P4, PT, R26, -1, PT ;  /* 0xbf8000001a00780b */ /* 0x000fe40003f84000 */
[----:B------:R-:W-:Y:S02]  /*b040*/  FSETP.GT.AND P5, PT, R24, -1, PT ;  /* 0xbf8000001800780b */ /* 0x000fe40003fa4000 */
[----:B------:R-:W-:Y:S02]  /*b050*/  FSETP.GT.AND P1, PT, R22, -1, PT ;  /* 0xbf8000001600780b */ /* 0x000fe40003f24000 */
[----:B------:R-:W-:Y:S02]  /*b060*/  FSETP.GT.AND P2, PT, R46, -1, PT ;  /* 0xbf8000002e00780b */ /* 0x000fe40003f44000 */
[----:B------:R-:W-:-:S02]  /*b070*/  FSETP.LEU.OR P0, PT, R51, -1, !P0 ;  /* 0xbf8000003300780b */ /* 0x000fc4000470b400 */
[----:B------:R-:W-:Y:S02]  /*b080*/  FSETP.LEU.OR P4, PT, R49, -1, !P4 ;  /* 0xbf8000003100780b */ /* 0x000fe4000678b400 */
[----:B------:R-:W-:Y:S02]  /*b090*/  FSETP.LEU.OR P5, PT, R43, -1, !P5 ;  /* 0xbf8000002b00780b */ /* 0x000fe40006fab400 */
[----:B------:R-:W-:Y:S02]  /*b0a0*/  FSETP.LEU.OR P1, PT, R41, -1, !P1 ;  /* 0xbf8000002900780b */ /* 0x000fe40004f2b400 */
[----:B------:R-:W-:Y:S02]  /*b0b0*/  FSETP.LEU.OR P2, PT, R39, -1, !P2 ;  /* 0xbf8000002700780b */ /* 0x000fe4000574b400 */
[-C--:B------:R-:W-:Y:S02]  /*b0c0*/  FSETP.GEU.OR P0, PT, R51, R20.reuse, P0 ;  /* 0x000000143300720b */ /* 0x080fe4000070e400 */
[----:B------:R-:W-:-:S02]  /*b0d0*/  FSETP.GEU.OR P4, PT, R49, R20, P4 ;  /* 0x000000143100720b */ /* 0x000fc4000278e400 */
[-C--:B------:R-:W-:Y:S02]  /*b0e0*/  FSETP.GEU.OR P5, PT, R43, R20.reuse, P5 ;  /* 0x000000142b00720b */ /* 0x080fe40002fae400 */
[-C--:B------:R-:W-:Y:S02]  /*b0f0*/  FSETP.GEU.OR P1, PT, R41, R20.reuse, P1 ;  /* 0x000000142900720b */ /* 0x080fe40000f2e400 */
[----:B------:R-:W-:Y:S02]  /*b100*/  FSETP.GEU.OR P2, PT, R39, R20, P2 ;  /* 0x000000142700720b */ /* 0x000fe4000174e400 */
[-C--:B------:R-:W-:Y:S02]  /*b110*/  FSETP.GEU.OR P0, PT, R36, R21.reuse, P0 ;  /* 0x000000152400720b */ /* 0x080fe4000070e400 */
[-C--:B------:R-:W-:Y:S02]  /*b120*/  FSETP.GEU.OR P4, PT, R26, R21.reuse, P4 ;  /* 0x000000151a00720b */ /* 0x080fe4000278e400 */
[----:B------:R-:W-:-:S02]  /*b130*/  FSETP.GEU.OR P5, PT, R24, R21, P5 ;  /* 0x000000151800720b */ /* 0x000fc40002fae400 */
[-C--:B------:R-:W-:Y:S02]  /*b140*/  FSETP.GEU.OR P1, PT, R22, R21.reuse, P1 ;  /* 0x000000151600720b */ /* 0x080fe40000f2e400 */
[----:B------:R-:W-:Y:S01]  /*b150*/  FSETP.GEU.OR P2, PT, R46, R21, P2 ;  /* 0x000000152e00720b */ /* 0x000fe2000174e400 */
[----:B------:R-:W-:-:S12]  /*b160*/  @P3 BRA `(.L_x_158) ;  /* 0x0000000000e43947 */ /* 0x000fd80003800000 */
[----:B------:R-:W0:Y:S01]  /*b170*/  F2I.FLOOR.NTZ R57, R40 ;  /* 0x0000002800397305 */ /* 0x000e220000207100 */
[----:B------:R-:W5:Y:S01]  /*b180*/  LDC.64 R32, c[0x0][0x380] ;  /* 0x0000e000ff207b82 */ /* 0x000f620000000a00 */
[----:B------:R-:W-:-:S06]  /*b190*/  PRMT R55, RZ, 0x7610, R55 ;  /* 0x00007610ff377816 */ /* 0x000fcc0000000037 */
[----:B------:R-:W1:Y:S01]  /*b1a0*/  F2I.FLOOR.NTZ R42, R53 ;  /* 0x00000035002a7305 */ /* 0x000e620000207100 */
[CC--:B0-----:R-:W-:Y:S01]  /*b1b0*/  ISETP.GE.AND P6, PT, R57.reuse, R8.reuse, PT ;  /* 0x000000083900720c */ /* 0x0c1fe20003fc6270 */
[C---:B------:R-:W-:Y:S01]  /*b1c0*/  VIADD R59, R57.reuse, 0x1 ;  /* 0x00000001393b7836 */ /* 0x040fe20000000000 */
[----:B------:R-:W-:Y:S02]  /*b1d0*/  ISETP.GE.AND P3, PT, R57, -0x1, PT ;  /* 0xffffffff3900780c */ /* 0x000fe40003f66270 */
[C---:B-1----:R-:W-:Y:S01]  /*b1e0*/  LOP3.LUT R34, R42.reuse, R57, RZ, 0xfc, !PT ;  /* 0x000000392a227212 */ /* 0x042fe200078efcff */
        /* <DEDUP_REMOVED lines=9> */
[----:B-----5:R-:W-:-:S06]  /*b280*/  IMAD.WIDE R34, R35, 0x2, R32 ;  /* 0x0000000223227825 */ /* 0x020fcc00078e0220 */
[----:B------:R-:W5:Y:S01]  /*b290*/  @!P6 LDG.E.U16 R55, desc[UR6][R34.64] ;  /* 0x000000062237e981 */ /* 0x000f62000c1e1500 */
[----:B------:R-:W-:Y:S01]  /*b2a0*/  ISETP.GE.AND P6, PT, R57, RZ, PT ;  /* 0x000000ff3900720c */ /* 0x000fe20003fc6270 */
[----:B------:R-:W-:-:S03]  /*b2b0*/  VIADD R50, R42, 0x1 ;  /* 0x000000012a327836 */ /* 0x000fc60000000000 */
[----:B------:R-:W-:Y:S01]  /*b2c0*/  ISETP.LT.OR P6, PT, R42, -0x1, !P6 ;  /* 0xffffffff2a00780c */ /* 0x000fe200077c1670 */
[----:B------:R0:W2:Y:S01]  /*b2d0*/  @!P3 LDG.E.U16 R38, desc[UR6][R34.64+0x40] ;  /* 0x000040062226b981 */ /* 0x0000a2000c1e1500 */
        /* <DEDUP_REMOVED lines=12> */
[----:B------:R-:W3:Y:S04]  /*b3a0*/  @!P6 LDG.E.U16 R35, desc[UR6][R32.64] ;  /* 0x000000062023e981 */ /* 0x000ee8000c1e1500 */
        /* <DEDUP_REMOVED lines=16> */
[----:B-----5:R-:W-:-:S04]  /*b4b0*/  HFMA2 R55, R55.H0_H0, R32.H0_H0, RZ.H0_H0 ;  /* 0x2000002037377231 */ /* 0x020fc800000408ff */
[----:B--2---:R-:W-:-:S04]  /*b4c0*/  HFMA2 R38, R38.H0_H0, R32.H1_H1, R55.H0_H0 ;  /* 0x3000002026267231 */ /* 0x004fc80000040837 */
[----:B---3--:R-:W-:-:S04]  /*b4d0*/  HFMA2 R35, R35.H0_H0, R33.H0_H0, R38.H0_H0 ;  /* 0x2000002123237231 */ /* 0x008fc80000040826 */
[----:B----4-:R-:W-:-:S04]  /*b4e0*/  HFMA2 R34, R34.H0_H0, R33.H1_H1, R35.H0_H0 ;  /* 0x3000002122227231 */ /* 0x010fc80000040823 */
[----:B------:R-:W-:-:S07]  /*b4f0*/  HFMA2 R48, R47.H0_H0, R34.H0_H0, R48.H0_H0 ;  /* 0x200000222f307231 */ /* 0x000fce0000040830 */
.L_x_158:
[----:B------:R-:W-:Y:S05]  /*b500*/  BSYNC.RECONVERGENT B1 ;  /* 0x0000000000017941 */ /* 0x000fea0003800200 */
.L_x_157:
[----:B------:R-:W-:Y:S04]  /*b510*/  BSSY.RECONVERGENT B1, `(.L_x_159) ;  /* 0x000003b000017945 */ /* 0x000fe80003800200 */
[----:B------:R-:W-:Y:S05]  /*b520*/  @P0 BRA `(.L_x_160) ;  /* 0x0000000000e40947 */ /* 0x000fea0003800000 */
[----:B------:R-:W0:Y:S01]  /*b530*/  F2I.FLOOR.NTZ R53, R36 ;  /* 0x0000002400357305 */ /* 0x000e220000207100 */
[----:B------:R-:W5:Y:S01]  /*b540*/  LDC.64 R34, c[0x0][0x380] ;  /* 0x0000e000ff227b82 */ /* 0x000f620000000a00 */
[----:B------:R-:W-:-:S06]  /*b550*/  PRMT R47, RZ, 0x7610, R47 ;  /* 0x00007610ff2f7816 */ /* 0x000fcc000000002f */
[----:B------:R-:W1:Y:S01]  /*b560*/  F2I.FLOOR.NTZ R40, R51 ;  /* 0x0000003300287305 */ /* 0x000e620000207100 */
[CC--:B0-----:R-:W-:Y:S01]  /*b570*/  ISETP.GE.AND P0, PT, R53.reuse, R8.reuse, PT ;  /* 0x000000083500720c */ /* 0x0c1fe20003f06270 */
[C---:B------:R-:W-:Y:S01]  /*b580*/  VIADD R55, R53.reuse, 0x1 ;  /* 0x0000000135377836 */ /* 0x040fe20000000000 */
[C---:B------:R-:W-:Y:S02]  /*b590*/  ISETP.GE.AND P6, PT, R53.reuse, -0x1, PT ;  /* 0xffffffff3500780c */ /* 0x040fe40003fc6270 */
[----:B------:R-:W-:Y:S01]  /*b5a0*/  ISETP.GE.AND P3, PT, R53, RZ, PT ;  /* 0x000000ff3500720c */ /* 0x000fe20003f66270 */
[C---:B-1----:R-:W-:Y:S01]  /*b5b0*/  IMAD R38, R40.reuse, R8, R53 ;  /* 0x0000000828267224 */ /* 0x042fe200078e0235 */
[C---:B------:R-:W-:Y:S01]  /*b5c0*/  LOP3.LUT R32, R40.reuse, R53, RZ, 0xfc, !PT ;  /* 0x0000003528207212 */ /* 0x040fe200078efcff */
[C---:B------:R-:W-:Y:S01]  /*b5d0*/  VIADD R42, R40.reuse, 0x1 ;  /* 0x00000001282a7836 */ /* 0x040fe20000000000 */
[C---:B------:R-:W-:Y:S01]  /*b5e0*/  ISETP.GE.OR P0, PT, R40.reuse, R7, P0 ;  /* 0x000000072800720c */ /* 0x040fe20000706670 */
[----:B------:R-:W-:Y:S01]  /*b5f0*/  IMAD.IADD R38, R15, 0x1, R38 ;  /* 0x000000010f267824 */ /* 0x000fe200078e0226 */
[----:B------:R-:W-:-:S02]  /*b600*/  ISETP.LT.OR P6, PT, R40, RZ, !P6 ;  /* 0x000000ff2800720c */ /* 0x000fc400077c1670 */
[----:B------:R-:W-:Y:S02]  /*b610*/  ISETP.LT.OR P0, PT, R32, RZ, P0 ;  /* 0x000000ff2000720c */ /* 0x000fe40000701670 */
[----:B------:R-:W-:Y:S02]  /*b620*/  LEA R33, R38, R17, 0x5 ;  /* 0x0000001126217211 */ /* 0x000fe400078e28ff */
[----:B------:R-:W-:-:S03]  /*b630*/  ISETP.GE.OR P6, PT, R40, R7, P6 ;  /* 0x000000072800720c */ /* 0x000fc600037c6670 */
[----:B-----5:R-:W-:Y:S01]  /*b640*/  IMAD.WIDE R32, R33, 0x2, R34 ;  /* 0x0000000221207825 */ /* 0x020fe200078e0222 */
[----:B------:R-:W-:-:S03]  /*b650*/  ISETP.LT.OR P3, PT, R40, -0x1, !P3 ;  /* 0xffffffff2800780c */ /* 0x000fc60005f61670 */
[CC--:B------:R-:W-:Y:S02]  /*b660*/  IMAD R38, R42.reuse, R8.reuse, R53 ;  /* 0x000000082a267224 */ /* 0x0c0fe400078e0235 */
[----:B------:R-:W5:Y:S01]  /*b670*/  @!P0 LDG.E.U16 R47, desc[UR6][R32.64] ;  /* 0x00000006202f8981 */ /* 0x000f62000c1e1500 */
[-C--:B------:R-:W-:Y:S01]  /*b680*/  ISETP.GE.AND P0, PT, R55, R8.reuse, PT ;  /* 0x000000083700720c */ /* 0x080fe20003f06270 */
[----:B------:R-:W-:Y:S01]  /*b690*/  IMAD.IADD R38, R15, 0x1, R38 ;  /* 0x000000010f267824 */ /* 0x000fe200078e0226 */
[-C--:B------:R-:W-:Y:S02]  /*b6a0*/  ISETP.GE.OR P6, PT, R55, R8.reuse, P6 ;  /* 0x000000083700720c */ /* 0x080fe400037c6670 */
[-C--:B------:R-:W-:Y:S01]  /*b6b0*/  ISETP.GE.OR P3, PT, R42, R7.reuse, P3 ;  /* 0x000000072a00720c */ /* 0x080fe20001f66670 */
[----:B------:R-:W-:Y:S01]  /*b6c0*/  IMAD R55, R38, 0x20, R17 ;  /* 0x0000002026377824 */ /* 0x000fe200078e0211 */
[----:B------:R-:W-:Y:S02]  /*b6d0*/  ISETP.GE.OR P0, PT, R42, R7, P0 ;  /* 0x000000072a00720c */ /* 0x000fe40000706670 */
[----:B------:R-:W-:Y:S01]  /*b6e0*/  VIMNMX R42, PT, PT, R40, R53, PT ;  /* 0x00000035282a7248 */ /* 0x000fe20003fe0100 */
[----:B------:R-:W-:Y:S01]  /*b6f0*/  IMAD.WIDE R34, R55, 0x2, R34 ;  /* 0x0000000237227825 */ /* 0x000fe200078e0222 */
[----:B------:R-:W-:-:S02]  /*b700*/  ISETP.GE.OR P3, PT, R53, R8, P3 ;  /* 0x000000083500720c */ /* 0x000fc40001f66670 */
[----:B------:R-:W-:Y:S02]  /*b710*/  PRMT R38, RZ, 0x7610, R38 ;  /* 0x00007610ff267816 */ /* 0x000fe40000000026 */
[----:B------:R-:W-:Y:S02]  /*b720*/  ISETP.LT.OR P0, PT, R42, -0x1, P0 ;  /* 0xffffffff2a00780c */ /* 0x000fe40000701670 */
[----:B------:R-:W-:Y:S02]  /*b730*/  PRMT R55, RZ, 0x7610, R55 ;  /* 0x00007610ff377816 */ /* 0x000fe40000000037 */
[----:B------:R0:W2:Y:S01]  /*b740*/  @!P6 LDG.E.U16 R38, desc[UR6][R32.64+0x40] ;  /* 0x000040062026e981 */ /* 0x0000a2000c1e1500 */
[----:B------:R-:W-:-:S04]  /*b750*/  PRMT R42, RZ, 0x7610, R42 ;  /* 0x00007610ff2a7816 */ /* 0x000fc8000000002a */
[----:B------:R-:W3:Y:S04]  /*b760*/  @!P3 LDG.E.U16 R55, desc[UR6][R34.64] ;  /* 0x000000062237b981 */ /* 0x000ee8000c1e1500 */
        /* <DEDUP_REMOVED lines=16> */
[----:B-----5:R-:W-:-:S04]  /*b870*/  HFMA2 R47, R47.H0_H0, R32.H0_H0, RZ.H0_H0 ;  /* 0x200000202f2f7231 */ /* 0x020fc800000408ff */
[----:B--2---:R-:W-:-:S04]  /*b880*/  HFMA2 R38, R38.H0_H0, R32.H1_H1, R47.H0_H0 ;  /* 0x3000002026267231 */ /* 0x004fc8000004082f */
[----:B---3--:R-:W-:-:S04]  /*b890*/  HFMA2 R38, R55.H0_H0, R33.H0_H0, R38.H0_H0 ;  /* 0x2000002137267231 */ /* 0x008fc80000040826 */
[----:B----4-:R-:W-:-:S04]  /*b8a0*/  HFMA2 R42, R42.H0_H0, R33.H1_H1, R38.H0_H0 ;  /* 0x300000212a2a7231 */ /* 0x010fc80000040826 */
[----:B------:R-:W-:-:S07]  /*b8b0*/  HFMA2 R48, R45.H0_H0, R42.H0_H0, R48.H0_H0 ;  /* 0x2000002a2d307231 */ /* 0x000fce0000040830 */
.L_x_160:
[----:B------:R-:W-:Y:S05]  /*b8c0*/  BSYNC.RECONVERGENT B1 ;  /* 0x0000000000017941 */ /* 0x000fea0003800200 */
.L_x_159:
        /* <DEDUP_REMOVED lines=28> */
[----:B-----5:R-:W-:Y:S01]  /*ba90*/  IMAD.WIDE R32, R33, 0x2, R34 ;  /* 0x0000000221207825 */ /* 0x020fe200078e0222 */
[----:B------:R-:W-:-:S03]  /*baa0*/  ISETP.LT.OR P6, PT, R38, -0x1, P6 ;  /* 0xffffffff2600780c */ /* 0x000fc600037c1670 */
[----:B------:R-:W-:Y:S01]  /*bab0*/  IMAD R47, R36, 0x20, R17 ;  /* 0x00000020242f7824 */ /* 0x000fe200078e0211 */
[----:B------:R-:W-:Y:S01]  /*bac0*/  PRMT R36, RZ, 0x7610, R36 ;  /* 0x00007610ff247816 */ /* 0x000fe20000000024 */
[----:B------:R-:W5:Y:S02]  /*bad0*/  @!P0 LDG.E.U16 R45, desc[UR6][R32.64] ;  /* 0x00000006202d8981 */ /* 0x000f64000c1e1500 */
[----:B------:R-:W-:Y:S01]  /*bae0*/  IMAD.WIDE R34, R47, 0x2, R34 ;  /* 0x000000022f227825 */ /* 0x000fe200078e0222 */
[----:B------:R-:W-:Y:S02]  /*baf0*/  PRMT R47, RZ, 0x7610, R47 ;  /* 0x00007610ff2f7816 */ /* 0x000fe4000000002f */
[----:B------:R0:W2:Y:S01]  /*bb00*/  @!P3 LDG.E.U16 R36, desc[UR6][R32.64+0x40] ;  /* 0x000040062024b981 */ /* 0x0000a2000c1e1500 */
[----:B------:R-:W-:-:S03]  /*bb10*/  PRMT R38, RZ, 0x7610, R38 ;  /* 0x00007610ff267816 */ /* 0x000fc60000000026 */
        /* <DEDUP_REMOVED lines=22> */
.L_x_162:
[----:B------:R-:W-:Y:S05]  /*bc80*/  BSYNC.RECONVERGENT B1 ;  /* 0x0000000000017941 */ /* 0x000fea0003800200 */
.L_x_161:
[----:B------:R-:W-:Y:S04]  /*bc90*/  BSSY.RECONVERGENT B1, `(.L_x_163) ;  /* 0x000003b000017945 */ /* 0x000fe80003800200 */
[----:B------:R-:W-:Y:S05]  /*bca0*/  @P5 BRA `(.L_x_164) ;  /* 0x0000000000e45947 */ /* 0x000fea0003800000 */
[----:B------:R-:W0:Y:S01]  /*bcb0*/  F2I.FLOOR.NTZ R47, R24 ;  /* 0x00000018002f7305 */ /* 0x000e220000207100 */
[----:B------:R-:W5:Y:S01]  /*bcc0*/  LDC.64 R34, c[0x0][0x380] ;  /* 0x0000e000ff227b82 */ /* 0x000f620000000a00 */
[----:B------:R-:W-:-:S06]  /*bcd0*/  PRMT R37, RZ, 0x7610, R37 ;  /* 0x00007610ff257816 */ /* 0x000fcc0000000025 */
[----:B------:R-:W1:Y:S01]  /*bce0*/  F2I.FLOOR.NTZ R36, R43 ;  /* 0x0000002b00247305 */ /* 0x000e620000207100 */
[C---:B0-----:R-:W-:Y:S02]  /*bcf0*/  ISETP.GE.AND P0, PT, R47.reuse, R8, PT ;  /* 0x000000082f00720c */ /* 0x041fe40003f06270 */
[C---:B------:R-:W-:Y:S02]  /*bd00*/  ISETP.GE.AND P5, PT, R47.reuse, -0x1, PT ;  /* 0xffffffff2f00780c */ /* 0x040fe40003fa6270 */
[C---:B------:R-:W-:Y:S02]  /*bd10*/  ISETP.GE.AND P3, PT, R47.reuse, RZ, PT ;  /* 0x000000ff2f00720c */ /* 0x040fe40003f66270 */
[----:B------:R-:W-:Y:S02]  /*bd20*/  IADD3 R33, PT, PT, R47, 0x1, RZ ;  /* 0x000000012f217810 */ /* 0x000fe40007ffe0ff */
[C---:B-1----:R-:W-:Y:S01]  /*bd30*/  LOP3.LUT R26, R36.reuse, R47, RZ, 0xfc, !PT ;  /* 0x0000002f241a7212 */ /* 0x042fe200078efcff */
[C---:B------:R-:W-:Y:S01]  /*bd40*/  VIADD R32, R36.reuse, 0x1 ;  /* 0x0000000124207836 */ /* 0x040fe20000000000 */
[----:B------:R-:W-:-:S02]  /*bd50*/  ISETP.GE.OR P0, PT, R36, R7, P0 ;  /* 0x000000072400720c */ /* 0x000fc40000706670 */
[----:B------:R-:W-:Y:S02]  /*bd60*/  ISETP.LT.OR P5, PT, R36, RZ, !P5 ;  /* 0x000000ff2400720c */ /* 0x000fe40006fa1670 */
[----:B------:R-:W-:Y:S01]  /*bd70*/  ISETP.LT.OR P0, PT, R26, RZ, P0 ;  /* 0x000000ff1a00720c */ /* 0x000fe20000701670 */
[CC--:B------:R-:W-:Y:S01]  /*bd80*/  IMAD R26, R36.reuse, R8.reuse, R47 ;  /* 0x00000008241a7224 */ /* 0x0c0fe200078e022f */
[C---:B------:R-:W-:Y:S02]  /*bd90*/  ISETP.LT.OR P3, PT, R36.reuse, -0x1, !P3 ;  /* 0xffffffff2400780c */ /* 0x040fe40005f61670 */
[----:B------:R-:W-:Y:S01]  /*bda0*/  ISETP.GE.AND P4, PT, R33, R8, PT ;  /* 0x000000082100720c */ /* 0x000fe20003f86270 */
[----:B------:R-:W-:Y:S01]  /*bdb0*/  IMAD.IADD R26, R15, 0x1, R26 ;  /* 0x000000010f1a7824 */ /* 0x000fe200078e021a */
[-C--:B------:R-:W-:Y:S02]  /*bdc0*/  ISETP.GE.OR P5, PT, R36, R7.reuse, P5 ;  /* 0x000000072400720c */ /* 0x080fe40002fa6670 */
        /* <DEDUP_REMOVED lines=39> */
.L_x_164:
[----:B------:R-:W-:Y:S05]  /*c040*/  BSYNC.RECONVERGENT B1 ;  /* 0x0000000000017941 */ /* 0x000fea0003800200 */
.L_x_163:
[----:B------:R-:W-:Y:S04]  /*c050*/  BSSY.RECONVERGENT B1, `(.L_x_165) ;  /* 0x000003b000017945 */ /* 0x000fe80003800200 */
[----:B------:R-:W-:Y:S05]  /*c060*/  @P1 BRA `(.L_x_166) ;  /* 0x0000000000e41947 */ /* 0x000fea0003800000 */
[----:B------:R-:W0:Y:S01]  /*c070*/  F2I.FLOOR.NTZ R49, R22 ;  /* 0x0000001600317305 */ /* 0x000e220000207100 */
[----:B------:R-:W5:Y:S01]  /*c080*/  LDC.64 R26, c[0x0][0x380] ;  /* 0x0000e000ff1a7b82 */ /* 0x000f620000000a00 */
[----:B------:R-:W-:Y:S02]  /*c090*/  PRMT R35, RZ, 0x7610, R35 ;  /* 0x00007610ff237816 */ /* 0x000fe40000000023 */
[----:B------:R-:W-:-:S04]  /*c0a0*/  PRMT R43, RZ, 0x7610, R43 ;  /* 0x00007610ff2b7816 */ /* 0x000fc8000000002b */
        /* <DEDUP_REMOVED lines=24> */
[----:B------:R-:W-:-:S02]  /*c230*/  ISETP.LT.OR P4, PT, R36, -0x1, P4 ;  /* 0xffffffff2400780c */ /* 0x000fc40002781670 */
[----:B------:R-:W-:Y:S02]  /*c240*/  LEA R37, R24, R17, 0x5 ;  /* 0x0000001118257211 */ /* 0x000fe400078e28ff */
[----:B------:R-:W5:Y:S01]  /*c250*/  @!P0 LDG.E.U16 R35, desc[UR6][R32.64] ;  /* 0x0000000620238981 */ /* 0x000f62000c1e1500 */
[----:B------:R-:W-:Y:S02]  /*c260*/  PRMT R45, RZ, 0x7610, R45 ;  /* 0x00007610ff2d7816 */ /* 0x000fe4000000002d */
[----:B------:R-:W-:Y:S01]  /*c270*/  IMAD.WIDE R26, R37, 0x2, R26 ;  /* 0x00000002251a7825 */ /* 0x000fe200078e021a */
[----:B------:R-:W2:Y:S01]  /*c280*/  @!P1 LDG.E.U16 R43, desc[UR6][R32.64+0x40] ;  /* 0x00004006202b9981 */ /* 0x000ea2000c1e1500 */
        /* <DEDUP_REMOVED lines=23> */
.L_x_166:
[----:B------:R-:W-:Y:S05]  /*c400*/  BSYNC.RECONVERGENT B1 ;  /* 0x0000000000017941 */ /* 0x000fea0003800200 */
.L_x_165:
        /* <DEDUP_REMOVED lines=32> */
[----:B------:R-:W5:Y:S01]  /*c610*/  @!P0 LDG.E.U16 R35, desc[UR6][R26.64] ;  /* 0x000000061a238981 */ /* 0x000f62000c1e1500 */
[----:B------:R-:W-:Y:S02]  /*c620*/  PRMT R41, RZ, 0x7610, R41 ;  /* 0x00007610ff297816 */ /* 0x000fe40000000029 */
[----:B------:R-:W-:Y:S01]  /*c630*/  IMAD.WIDE R22, R33, 0x2, R22 ;  /* 0x0000000221167825 */ /* 0x000fe200078e0216 */
[----:B------:R-:W2:Y:S01]  /*c640*/  @!P1 LDG.E.U16 R37, desc[UR6][R26.64+0x40] ;  /* 0x000040061a259981 */ /* 0x000ea2000c1e1500 */
[----:B------:R-:W-:-:S03]  /*c650*/  PRMT R36, RZ, 0x7610, R36 ;  /* 0x00007610ff247816 */ /* 0x000fc60000000024 */
        /* <DEDUP_REMOVED lines=22> */
.L_x_168:
[----:B------:R-:W-:Y:S05]  /*c7c0*/  BSYNC.RECONVERGENT B1 ;  /* 0x0000000000017941 */ /* 0x000fea0003800200 */
.L_x_167:
[----:B------:R-:W0:Y:S01]  /*c7d0*/  LDC.64 R22, c[0x0][0x3b8] ;  /* 0x0000ee00ff167b82 */ /* 0x000e220000000a00 */
[--C-:B------:R-:W-:Y:S02]  /*c7e0*/  IMAD.IADD R25, R2, 0x1, R17.reuse ;  /* 0x0000000102197824 */ /* 0x100fe400078e0211 */
[----:B------:R-:W-:-:S05]  /*c7f0*/  IMAD.IADD R17, R0, 0x1, R17 ;  /* 0x0000000100117824 */ /* 0x000fca00078e0211 */
[----:B------:R-:W-:Y:S01]  /*c800*/  ISETP.GE.U32.AND P0, PT, R17, 0x20, PT ;  /* 0x000000201100780c */ /* 0x000fe20003f06070 */
[----:B0-----:R-:W-:-:S05]  /*c810*/  IMAD.WIDE R22, R25, 0x2, R22 ;  /* 0x0000000219167825 */ /* 0x001fca00078e0216 */
[----:B------:R0:W-:Y:S07]  /*c820*/  STG.E.U16 desc[UR6][R22.64], R48 ;  /* 0x0000003016007986 */ /* 0x0001ee000c101506 */
[----:B------:R-:W-:Y:S05]  /*c830*/  @!P0 BRA `(.L_x_169) ;  /* 0xffffff4400d88947 */ /* 0x000fea000383ffff */
.L_x_12:
[----:B------:R-:W-:Y:S05]  /*c840*/  BSYNC.RECONVERGENT B0 ;  /* 0x0000000000007941 */ /* 0x000fea0003800200 */
.L_x_11:
[----:B01----:R-:W0:Y:S01]  /*c850*/  S2R R7, SR_LANEID ;  /* 0x0000000000077919 */ /* 0x003e220000000000 */
[----:B------:R-:W-:Y:S01]  /*c860*/  VOTEU.ANY UR8, UPT, PT ;  /* 0x0000000000087886 */ /* 0x000fe200038e0100 */
[----:B------:R-:W1:Y:S01]  /*c870*/  LDC.64 R2, c[0x0][0x3c0] ;  /* 0x0000f000ff027b82 */ /* 0x000e620000000a00 */
[----:B--2---:R-:W0:Y:S07]  /*c880*/  FLO.U32 R6, UR8 ;  /* 0x0000000800067d00 */ /* 0x004e2e00080e0000 */
[----:B------:R-:W-:Y:S06]  /*c890*/  BAR.SYNC.DEFER_BLOCKING 0x0 ;  /* 0x0000000000007b1d */ /* 0x000fec0000010000 */
[----:B------:R-:W2:Y:S01]  /*c8a0*/  LDCU UR4, c[0x0][0x3b4] ;  /* 0x00007680ff0477ac */ /* 0x000ea20008000800 */
[----:B------:R-:W1:Y:S01]  /*c8b0*/  POPC R5, UR8 ;  /* 0x0000000800057d09 */ /* 0x000e620008000000 */
[----:B------:R-:W2:Y:S01]  /*c8c0*/  LDCU UR5, c[0x0][0x3a8] ;  /* 0x00007500ff0577ac */ /* 0x000ea20008000800 */
[----:B0-----:R-:W-:-:S13]  /*c8d0*/  ISETP.EQ.U32.AND P0, PT, R6, R7, PT ;  /* 0x000000070600720c */ /* 0x001fda0003f02070 */
[----:B-1----:R-:W5:Y:S01]  /*c8e0*/  @P0 ATOMG.E.ADD.STRONG.GPU PT, R3, desc[UR6][R2.64], R5 ;  /* 0x80000005020309a8 */ /* 0x002f6200081ef106 */
[----:B--2---:R-:W-:Y:S01]  /*c8f0*/  UIMAD UR4, UR4, UR5, URZ ;  /* 0x00000005040472a4 */ /* 0x004fe2000f8e02ff */
[----:B------:R-:W0:Y:S02]  /*c900*/  S2R R7, SR_LTMASK ;  /* 0x0000000000077919 */ /* 0x000e240000003900 */
[----:B0-----:R-:W-:-:S06]  /*c910*/  LOP3.LUT R7, R7, UR8, RZ, 0xc0, !PT ;  /* 0x0000000807077c12 */ /* 0x001fcc000f8ec0ff */
[----:B------:R-:W0:Y:S01]  /*c920*/  POPC R7, R7 ;  /* 0x0000000700077309 */ /* 0x000e220000000000 */
[----:B-----5:R-:W0:Y:S02]  /*c930*/  SHFL.IDX PT, R4, R3, R6, 0x1f ;  /* 0x00001f0603047589 */ /* 0x020e2400000e0000 */
[----:B0-----:R-:W-:-:S05]  /*c940*/  IMAD.IADD R4, R4, 0x1, R7 ;  /* 0x0000000104047824 */ /* 0x001fca00078e0207 */
[----:B------:R-:W-:-:S13]  /*c950*/  ISETP.GE.AND P0, PT, R4, UR4, PT ;  /* 0x0000000404007c0c */ /* 0x000fda000bf06270 */
[----:B------:R-:W-:Y:S05]  /*c960*/  @!P0 BRA `(.L_x_170) ;  /* 0xffffff3400f48947 */ /* 0x000fea000383ffff */
[----:B------:R-:W-:Y:S05]  /*c970*/  EXIT ;  /* 0x000000000000794d */ /* 0x000fea0003800000 */
.L_x_171:
[----:B------:R-:W-:-:S00]  /*c980*/  BRA `(.L_x_171) ;  /* 0xfffffffc00fc7947 */ /* 0x000fc0000383ffff */
[----:B------:R-:W-:-:S00]  /*c990*/  NOP ;  /* 0x0000000000007918 */ /* 0x000fc00000000000 */
        /* <DEDUP_REMOVED lines=14> */
.L_x_172:


//--------------------- .nv.shared._Z31ms_deformable_im2col_persistentI6__halfLi8ELi4ELi32ELi20522EEvPKT_PKlS5_S3_S3_iiiiPS1_Pi --------------------------
	.section	.nv.shared._Z31ms_deformable_im2col_persistentI6__halfLi8ELi4ELi32ELi20522EEvPKT_PKlS5_S3_S3_iiiiPS1_Pi,"aw",@nobits
	.sectionflags	@""
	.align	16
.nv.shared._Z31ms_deformable_im2col_persistentI6__halfLi8ELi4ELi32ELi20522EEvPKT_PKlS5_S3_S3_iiiiPS1_Pi:
	.zero		1120


//--------------------- .nv.shared.reserved.0     --------------------------
	.section	.nv.shared.reserved.0,"aw",@nobits
	.weak		__nv_reservedSMEM_offset_0_alias
	.size		__nv_reservedSMEM_offset_0_alias, 0, 64
	.other		__nv_reservedSMEM_offset_0_alias,@"STO_CUDA_RESERVED_SHARED STV_DEFAULT"
__nv_reservedSMEM_offset_0_alias:
	.zero		0
	.zero		64


//--------------------- .nv.constant0._Z31ms_deformable_im2col_persistentI6__halfLi8ELi4ELi32ELi20522EEvPKT_PKlS5_S3_S3_iiiiPS1_Pi --------------------------
	.section	.nv.constant0._Z31ms_deformable_im2col_persistentI6__halfLi8ELi4ELi32ELi20522EEvPKT_PKlS5_S3_S3_iiiiPS1_Pi,"a",@progbits
	.sectionflags	@""
	.align	4
.nv.constant0._Z31ms_deformable_im2col_persistentI6__halfLi8ELi4ELi32ELi20522EEvPKT_PKlS5_S3_S3_iiiiPS1_Pi:
	.zero		968


//--------------------- SYMBOLS --------------------------

	.type		.nv.reservedSmem.offset0,@object
	.size		.nv.reservedSmem.offset0,0x4
	.type		.nv.reservedSmem.cap,@object
	.size		.nv.reservedSmem.cap,0x4
